	.headerflags	@"EF_CUDA_TEXMODE_UNIFIED EF_CUDA_64BIT_ADDRESS EF_CUDA_SM86 EF_CUDA_VIRTUAL_SM(EF_CUDA_SM86)"
	.elftype	@"ET_EXEC"


//--------------------- .nv.info                  --------------------------
	.section	.nv.info,"",@"SHT_CUDA_INFO"
	.align	4


	//----- nvinfo : EIATTR_REGCOUNT
	.align		4
        /*0000*/ 	.byte	0x04, 0x2f
        /*0002*/ 	.short	(.L_2 - .L_1)
	.align		4
.L_1:
        /*0004*/ 	.word	index@(triton_red_fused__to_copy_add_amax_amin_clamp_mul_native_layer_norm_reciprocal_10)
        /*0008*/ 	.word	0x0000009e


	//----- nvinfo : EIATTR_MIN_STACK_SIZE
	.align		4
.L_2:
        /*000c*/ 	.byte	0x04, 0x12
        /*000e*/ 	.short	(.L_4 - .L_3)
	.align		4
.L_3:
        /*0010*/ 	.word	index@(triton_red_fused__to_copy_add_amax_amin_clamp_mul_native_layer_norm_reciprocal_10)
        /*0014*/ 	.word	0x00000000


	//----- nvinfo : EIATTR_FRAME_SIZE
	.align		4
.L_4:
        /*0018*/ 	.byte	0x04, 0x11
        /*001a*/ 	.short	(.L_6 - .L_5)
	.align		4
.L_5:
        /*001c*/ 	.word	index@(triton_red_fused__to_copy_add_amax_amin_clamp_mul_native_layer_norm_reciprocal_10)
        /*0020*/ 	.word	0x00000000


	//----- nvinfo : EIATTR_MIN_STACK_SIZE
	.align		4
.L_6:
        /*0024*/ 	.byte	0x04, 0x12
        /*0026*/ 	.short	(.L_8 - .L_7)
	.align		4
.L_7:
        /*0028*/ 	.word	index@(triton_red_fused__to_copy_add_amax_amin_clamp_mul_native_layer_norm_reciprocal_10)
        /*002c*/ 	.word	0x00000000
.L_8:


//--------------------- .nv.info.triton_red_fused__to_copy_add_amax_amin_clamp_mul_native_layer_norm_reciprocal_10 --------------------------
	.section	.nv.info.triton_red_fused__to_copy_add_amax_amin_clamp_mul_native_layer_norm_reciprocal_10,"",@"SHT_CUDA_INFO"
	.sectionflags	@""
	.align	4


	//----- nvinfo : EIATTR_CUDA_API_VERSION
	.align		4
        /*0000*/ 	.byte	0x04, 0x37
        /*0002*/ 	.short	(.L_10 - .L_9)
.L_9:
        /*0004*/ 	.word	0x0000007c


	//----- nvinfo : EIATTR_SW2861232_WAR
	.align		4
.L_10:
        /*0008*/ 	.byte	0x01, 0x35
	.zero		2


	//----- nvinfo : EIATTR_PARAM_CBANK
	.align		4
        /*000c*/ 	.byte	0x04, 0x0a
        /*000e*/ 	.short	(.L_12 - .L_11)
	.align		4
.L_11:
        /*0010*/ 	.word	index@(.nv.constant0.triton_red_fused__to_copy_add_amax_amin_clamp_mul_native_layer_norm_reciprocal_10)
        /*0014*/ 	.short	0x0160
        /*0016*/ 	.short	0x0078


	//----- nvinfo : EIATTR_CBANK_PARAM_SIZE
	.align		4
.L_12:
        /*0018*/ 	.byte	0x03, 0x19
        /*001a*/ 	.short	0x0078


	//----- nvinfo : EIATTR_KPARAM_INFO
	.align		4
        /*001c*/ 	.byte	0x04, 0x17
        /*001e*/ 	.short	(.L_14 - .L_13)
.L_13:
        /*0020*/ 	.word	0x00000000
        /*0024*/ 	.short	0x000f
        /*0026*/ 	.short	0x0070
        /*0028*/ 	.byte	0x00, 0xf4, 0x21, 0x00


	//----- nvinfo : EIATTR_KPARAM_INFO
	.align		4
.L_14:
        /*002c*/ 	.byte	0x04, 0x17
        /*002e*/ 	.short	(.L_16 - .L_15)
.L_15:
        /*0030*/ 	.word	0x00000000
        /*0034*/ 	.short	0x000e
        /*0036*/ 	.short	0x006c
        /*0038*/ 	.byte	0x00, 0xf0, 0x11, 0x00


	//----- nvinfo : EIATTR_KPARAM_INFO
	.align		4
.L_16:
        /*003c*/ 	.byte	0x04, 0x17
        /*003e*/ 	.short	(.L_18 - .L_17)
.L_17:
        /*0040*/ 	.word	0x00000000
        /*0044*/ 	.short	0x000d
        /*0046*/ 	.short	0x0068
        /*0048*/ 	.byte	0x00, 0xf0, 0x11, 0x00


	//----- nvinfo : EIATTR_KPARAM_INFO
	.align		4
.L_18:
        /*004c*/ 	.byte	0x04, 0x17
        /*004e*/ 	.short	(.L_20 - .L_19)
.L_19:
        /*0050*/ 	.word	0x00000000
        /*0054*/ 	.short	0x000c
        /*0056*/ 	.short	0x0060
        /*0058*/ 	.byte	0x00, 0xf4, 0x21, 0x00


	//----- nvinfo : EIATTR_KPARAM_INFO
	.align		4
.L_20:
        /*005c*/ 	.byte	0x04, 0x17
        /*005e*/ 	.short	(.L_22 - .L_21)
.L_21:
        /*0060*/ 	.word	0x00000000
        /*0064*/ 	.short	0x000b
        /*0066*/ 	.short	0x0058
        /*0068*/ 	.byte	0x00, 0xf4, 0x21, 0x00


	//----- nvinfo : EIATTR_KPARAM_INFO
	.align		4
.L_22:
        /*006c*/ 	.byte	0x04, 0x17
        /*006e*/ 	.short	(.L_24 - .L_23)
.L_23:
        /*0070*/ 	.word	0x00000000
        /*0074*/ 	.short	0x000a
        /*0076*/ 	.short	0x0050
        /*0078*/ 	.byte	0x00, 0xf4, 0x21, 0x00


	//----- nvinfo : EIATTR_KPARAM_INFO
	.align		4
.L_24:
        /*007c*/ 	.byte	0x04, 0x17
        /*007e*/ 	.short	(.L_26 - .L_25)
.L_25:
        /*0080*/ 	.word	0x00000000
        /*0084*/ 	.short	0x0009
        /*0086*/ 	.short	0x0048
        /*0088*/ 	.byte	0x00, 0xf4, 0x21, 0x00


	//----- nvinfo : EIATTR_KPARAM_INFO
	.align		4
.L_26:
        /*008c*/ 	.byte	0x04, 0x17
        /*008e*/ 	.short	(.L_28 - .L_27)
.L_27:
        /*0090*/ 	.word	0x00000000
        /*0094*/ 	.short	0x0008
        /*0096*/ 	.short	0x0040
        /*0098*/ 	.byte	0x00, 0xf4, 0x21, 0x00


	//----- nvinfo : EIATTR_KPARAM_INFO
	.align		4
.L_28:
        /*009c*/ 	.byte	0x04, 0x17
        /*009e*/ 	.short	(.L_30 - .L_29)
.L_29:
        /*00a0*/ 	.word	0x00000000
        /*00a4*/ 	.short	0x0007
        /*00a6*/ 	.short	0x0038
        /*00a8*/ 	.byte	0x00, 0xf4, 0x21, 0x00


	//----- nvinfo : EIATTR_KPARAM_INFO
	.align		4
.L_30:
        /*00ac*/ 	.byte	0x04, 0x17
        /*00ae*/ 	.short	(.L_32 - .L_31)
.L_31:
        /*00b0*/ 	.word	0x00000000
        /*00b4*/ 	.short	0x0006
        /*00b6*/ 	.short	0x0030
        /*00b8*/ 	.byte	0x00, 0xf4, 0x21, 0x00


	//----- nvinfo : EIATTR_KPARAM_INFO
	.align		4
.L_32:
        /*00bc*/ 	.byte	0x04, 0x17
        /*00be*/ 	.short	(.L_34 - .L_33)
.L_33:
        /*00c0*/ 	.word	0x00000000
        /*00c4*/ 	.short	0x0005
        /*00c6*/ 	.short	0x0028
        /*00c8*/ 	.byte	0x00, 0xf4, 0x21, 0x00


	//----- nvinfo : EIATTR_KPARAM_INFO
	.align		4
.L_34:
        /*00cc*/ 	.byte	0x04, 0x17
        /*00ce*/ 	.short	(.L_36 - .L_35)
.L_35:
        /*00d0*/ 	.word	0x00000000
        /*00d4*/ 	.short	0x0004
        /*00d6*/ 	.short	0x0020
        /*00d8*/ 	.byte	0x00, 0xf4, 0x21, 0x00


	//----- nvinfo : EIATTR_KPARAM_INFO
	.align		4
.L_36:
        /*00dc*/ 	.byte	0x04, 0x17
        /*00de*/ 	.short	(.L_38 - .L_37)
.L_37:
        /*00e0*/ 	.word	0x00000000
        /*00e4*/ 	.short	0x0003
        /*00e6*/ 	.short	0x0018
        /*00e8*/ 	.byte	0x00, 0xf4, 0x21, 0x00


	//----- nvinfo : EIATTR_KPARAM_INFO
	.align		4
.L_38:
        /*00ec*/ 	.byte	0x04, 0x17
        /*00ee*/ 	.short	(.L_40 - .L_39)
.L_39:
        /*00f0*/ 	.word	0x00000000
        /*00f4*/ 	.short	0x0002
        /*00f6*/ 	.short	0x0010
        /*00f8*/ 	.byte	0x00, 0xf4, 0x21, 0x00


	//----- nvinfo : EIATTR_KPARAM_INFO
	.align		4
.L_40:
        /*00fc*/ 	.byte	0x04, 0x17
        /*00fe*/ 	.short	(.L_42 - .L_41)
.L_41:
        /*0100*/ 	.word	0x00000000
        /*0104*/ 	.short	0x0001
        /*0106*/ 	.short	0x0008
        /*0108*/ 	.byte	0x00, 0xf4, 0x21, 0x00


	//----- nvinfo : EIATTR_KPARAM_INFO
	.align		4
.L_42:
        /*010c*/ 	.byte	0x04, 0x17
        /*010e*/ 	.short	(.L_44 - .L_43)
.L_43:
        /*0110*/ 	.word	0x00000000
        /*0114*/ 	.short	0x0000
        /*0116*/ 	.short	0x0000
        /*0118*/ 	.byte	0x00, 0xf4, 0x21, 0x00


	//----- nvinfo : EIATTR_MAXREG_COUNT
	.align		4
.L_44:
        /*011c*/ 	.byte	0x03, 0x1b
        /*011e*/ 	.short	0x00ff


	//----- nvinfo : EIATTR_COOP_GROUP_MASK_REGIDS
	.align		4
        /*0120*/ 	.byte	0x04, 0x29
        /*0122*/ 	.short	(.L_46 - .L_45)


	//   ....[0]....
.L_45:
        /*0124*/ 	.word	0xffffffff


	//   ....[1]....
        /*0128*/ 	.word	0xffffffff


	//   ....[2]....
        /*012c*/ 	.word	0xffffffff


	//   ....[3]....
        /*0130*/ 	.word	0xffffffff


	//   ....[4]....
        /*0134*/ 	.word	0xffffffff


	//   ....[5]....
        /*0138*/ 	.word	0xffffffff


	//   ....[6]....
        /*013c*/ 	.word	0xffffffff


	//   ....[7]....
        /*0140*/ 	.word	0xffffffff


	//   ....[8]....
        /*0144*/ 	.word	0xffffffff


	//   ....[9]....
        /*0148*/ 	.word	0xffffffff


	//   ....[10]....
        /*014c*/ 	.word	0xffffffff


	//   ....[11]....
        /*0150*/ 	.word	0xffffffff


	//   ....[12]....
        /*0154*/ 	.word	0xffffffff


	//   ....[13]....
        /*0158*/ 	.word	0xffffffff


	//   ....[14]....
        /*015c*/ 	.word	0xffffffff


	//   ....[15]....
        /*0160*/ 	.word	0xffffffff


	//   ....[16]....
        /*0164*/ 	.word	0xffffffff


	//   ....[17]....
        /*0168*/ 	.word	0xffffffff


	//   ....[18]....
        /*016c*/ 	.word	0xffffffff


	//   ....[19]....
        /*0170*/ 	.word	0xffffffff


	//   ....[20]....
        /*0174*/ 	.word	0xffffffff


	//   ....[21]....
        /*0178*/ 	.word	0xffffffff


	//   ....[22]....
        /*017c*/ 	.word	0xffffffff


	//   ....[23]....
        /*0180*/ 	.word	0xffffffff


	//   ....[24]....
        /*0184*/ 	.word	0xffffffff


	//   ....[25]....
        /*0188*/ 	.word	0xffffffff


	//   ....[26]....
        /*018c*/ 	.word	0xffffffff


	//   ....[27]....
        /*0190*/ 	.word	0xffffffff


	//   ....[28]....
        /*0194*/ 	.word	0xffffffff


	//   ....[29]....
        /*0198*/ 	.word	0xffffffff


	//   ....[30]....
        /*019c*/ 	.word	0xffffffff


	//   ....[31]....
        /*01a0*/ 	.word	0xffffffff


	//   ....[32]....
        /*01a4*/ 	.word	0xffffffff


	//   ....[33]....
        /*01a8*/ 	.word	0xffffffff


	//   ....[34]....
        /*01ac*/ 	.word	0xffffffff


	//   ....[35]....
        /*01b0*/ 	.word	0xffffffff


	//   ....[36]....
        /*01b4*/ 	.word	0xffffffff


	//   ....[37]....
        /*01b8*/ 	.word	0xffffffff


	//   ....[38]....
        /*01bc*/ 	.word	0xffffffff


	//   ....[39]....
        /*01c0*/ 	.word	0xffffffff


	//   ....[40]....
        /*01c4*/ 	.word	0xffffffff


	//   ....[41]....
        /*01c8*/ 	.word	0xffffffff


	//   ....[42]....
        /*01cc*/ 	.word	0xffffffff


	//   ....[43]....
        /*01d0*/ 	.word	0xffffffff


	//   ....[44]....
        /*01d4*/ 	.word	0xffffffff


	//   ....[45]....
        /*01d8*/ 	.word	0xffffffff


	//   ....[46]....
        /*01dc*/ 	.word	0xffffffff


	//   ....[47]....
        /*01e0*/ 	.word	0xffffffff


	//   ....[48]....
        /*01e4*/ 	.word	0xffffffff


	//   ....[49]....
        /*01e8*/ 	.word	0xffffffff


	//   ....[50]....
        /*01ec*/ 	.word	0xffffffff


	//   ....[51]....
        /*01f0*/ 	.word	0xffffffff


	//   ....[52]....
        /*01f4*/ 	.word	0xffffffff


	//   ....[53]....
        /*01f8*/ 	.word	0xffffffff


	//   ....[54]....
        /*01fc*/ 	.word	0xffffffff


	//   ....[55]....
        /*0200*/ 	.word	0xffffffff


	//   ....[56]....
        /*0204*/ 	.word	0xffffffff


	//   ....[57]....
        /*0208*/ 	.word	0xffffffff


	//   ....[58]....
        /*020c*/ 	.word	0xffffffff


	//   ....[59]....
        /*0210*/ 	.word	0xffffffff


	//   ....[60]....
        /*0214*/ 	.word	0xffffffff


	//   ....[61]....
        /*0218*/ 	.word	0xffffffff


	//   ....[62]....
        /*021c*/ 	.word	0xffffffff


	//   ....[63]....
        /*0220*/ 	.word	0xffffffff


	//   ....[64]....
        /*0224*/ 	.word	0xffffffff


	//----- nvinfo : EIATTR_COOP_GROUP_INSTR_OFFSETS
	.align		4
.L_46:
        /*0228*/ 	.byte	0x04, 0x28
        /*022a*/ 	.short	(.L_48 - .L_47)


	//   ....[0]....
.L_47:
        /*022c*/ 	.word	0x000031d0


	//   ....[1]....
        /*0230*/ 	.word	0x00003400


	//   ....[2]....
        /*0234*/ 	.word	0x000034a0


	//   ....[3]....
        /*0238*/ 	.word	0x00003890


	//   ....[4]....
        /*023c*/ 	.word	0x000038f0


	//   ....[5]....
        /*0240*/ 	.word	0x00003950


	//   ....[6]....
        /*0244*/ 	.word	0x000039b0


	//   ....[7]....
        /*0248*/ 	.word	0x000039f0


	//   ....[8]....
        /*024c*/ 	.word	0x00003a30


	//   ....[9]....
        /*0250*/ 	.word	0x00003ac0


	//   ....[10]....
        /*0254*/ 	.word	0x00003b90


	//   ....[11]....
        /*0258*/ 	.word	0x00003be0


	//   ....[12]....
        /*025c*/ 	.word	0x00003c20


	//   ....[13]....
        /*0260*/ 	.word	0x00003c60


	//   ....[14]....
        /*0264*/ 	.word	0x00003ca0


	//   ....[15]....
        /*0268*/ 	.word	0x00003cf0


	//   ....[16]....
        /*026c*/ 	.word	0x00003dc0


	//   ....[17]....
        /*0270*/ 	.word	0x00003e80


	//   ....[18]....
        /*0274*/ 	.word	0x00003ec0


	//   ....[19]....
        /*0278*/ 	.word	0x00003f20


	//   ....[20]....
        /*027c*/ 	.word	0x00004060


	//   ....[21]....
        /*0280*/ 	.word	0x000040a0


	//   ....[22]....
        /*0284*/ 	.word	0x000040e0


	//   ....[23]....
        /*0288*/ 	.word	0x00004120


	//   ....[24]....
        /*028c*/ 	.word	0x00004160


	//   ....[25]....
        /*0290*/ 	.word	0x000041a0


	//   ....[26]....
        /*0294*/ 	.word	0x00004380


	//   ....[27]....
        /*0298*/ 	.word	0x000043c0


	//   ....[28]....
        /*029c*/ 	.word	0x00004400


	//   ....[29]....
        /*02a0*/ 	.word	0x00004440


	//   ....[30]....
        /*02a4*/ 	.word	0x00004880


	//   ....[31]....
        /*02a8*/ 	.word	0x00004890


	//   ....[32]....
        /*02ac*/ 	.word	0x000048d0


	//   ....[33]....
        /*02b0*/ 	.word	0x00004910


	//   ....[34]....
        /*02b4*/ 	.word	0x000049a0


	//   ....[35]....
        /*02b8*/ 	.word	0x00004a60


	//   ....[36]....
        /*02bc*/ 	.word	0x00004aa0


	//   ....[37]....
        /*02c0*/ 	.word	0x00004b70


	//   ....[38]....
        /*02c4*/ 	.word	0x00004bd0


	//   ....[39]....
        /*02c8*/ 	.word	0x00006460


	//   ....[40]....
        /*02cc*/ 	.word	0x000064c0


	//   ....[41]....
        /*02d0*/ 	.word	0x00006500


	//   ....[42]....
        /*02d4*/ 	.word	0x00006540


	//   ....[43]....
        /*02d8*/ 	.word	0x00006580


	//   ....[44]....
        /*02dc*/ 	.word	0x000065c0


	//   ....[45]....
        /*02e0*/ 	.word	0x00006600


	//   ....[46]....
        /*02e4*/ 	.word	0x00006640


	//   ....[47]....
        /*02e8*/ 	.word	0x00006690


	//   ....[48]....
        /*02ec*/ 	.word	0x000066e0


	//   ....[49]....
        /*02f0*/ 	.word	0x000069c0


	//   ....[50]....
        /*02f4*/ 	.word	0x00006a00


	//   ....[51]....
        /*02f8*/ 	.word	0x00006a80


	//   ....[52]....
        /*02fc*/ 	.word	0x00006ab0


	//   ....[53]....
        /*0300*/ 	.word	0x00006b10


	//   ....[54]....
        /*0304*/ 	.word	0x00006b40


	//   ....[55]....
        /*0308*/ 	.word	0x00006b60


	//   ....[56]....
        /*030c*/ 	.word	0x00006bc0


	//   ....[57]....
        /*0310*/ 	.word	0x00006bf0


	//   ....[58]....
        /*0314*/ 	.word	0x00006c30


	//   ....[59]....
        /*0318*/ 	.word	0x00006c80


	//   ....[60]....
        /*031c*/ 	.word	0x00006ce0


	//   ....[61]....
        /*0320*/ 	.word	0x00006d10


	//   ....[62]....
        /*0324*/ 	.word	0x00006e40


	//   ....[63]....
        /*0328*/ 	.word	0x00006ea0


	//   ....[64]....
        /*032c*/ 	.word	0x00006ee0


	//----- nvinfo : EIATTR_EXIT_INSTR_OFFSETS
	.align		4
.L_48:
        /*0330*/ 	.byte	0x04, 0x1c
        /*0332*/ 	.short	(.L_50 - .L_49)


	//   ....[0]....
.L_49:
        /*0334*/ 	.word	0x000080e0


	//----- nvinfo : EIATTR_REQNTID
	.align		4
.L_50:
        /*0338*/ 	.byte	0x04, 0x10
        /*033a*/ 	.short	(.L_52 - .L_51)
.L_51:
        /*033c*/ 	.word	0x00000100
        /*0340*/ 	.word	0x00000001
        /*0344*/ 	.word	0x00000001
.L_52:


//--------------------- .nv.callgraph             --------------------------
	.section	.nv.callgraph,"",@"SHT_CUDA_CALLGRAPH"
	.align	4
	.sectionentsize	8
	.align		4
        /*0000*/ 	.word	0x00000000
	.align		4
        /*0004*/ 	.word	0xffffffff
	.align		4
        /*0008*/ 	.word	0x00000000
	.align		4
        /*000c*/ 	.word	0xfffffffe
	.align		4
        /*0010*/ 	.word	0x00000000
	.align		4
        /*0014*/ 	.word	0xfffffffd
	.align		4
        /*0018*/ 	.word	0x00000000
	.align		4
        /*001c*/ 	.word	0xfffffffc


//--------------------- .nv.rel.action            --------------------------
	.section	.nv.rel.action,"",@"SHT_CUDA_RELOCINFO"
	.align	8
	.sectionentsize	8
        /*0000*/ 	.byte	0x73, 0x00, 0x00, 0x00, 0x00, 0x00, 0x00, 0x00, 0x00, 0x00, 0x00, 0x11, 0x25, 0x00, 0x05, 0x36


//--------------------- .nv.constant4             --------------------------
	.section	.nv.constant4,"a",@progbits
	.align	8
	.align		8
.nv.constant4:
        /*0000*/ 	.dword	_$_str


//--------------------- .nv.constant0.triton_red_fused__to_copy_add_amax_amin_clamp_mul_native_layer_norm_reciprocal_10 --------------------------
	.section	.nv.constant0.triton_red_fused__to_copy_add_amax_amin_clamp_mul_native_layer_norm_reciprocal_10,"a",@progbits
	.sectionflags	@""
	.align	4
.nv.constant0.triton_red_fused__to_copy_add_amax_amin_clamp_mul_native_layer_norm_reciprocal_10:
	.zero		472


//--------------------- .text.triton_red_fused__to_copy_add_amax_amin_clamp_mul_native_layer_norm_reciprocal_10 --------------------------
	.section	.text.triton_red_fused__to_copy_add_amax_amin_clamp_mul_native_layer_norm_reciprocal_10,"ax",@progbits
	.sectionflags	@"SHF_BARRIERS=1"
	.sectioninfo	@"SHI_REGISTERS=158"
	.align	128
        .global         triton_red_fused__to_copy_add_amax_amin_clamp_mul_native_layer_norm_reciprocal_10
        .type           triton_red_fused__to_copy_add_amax_amin_clamp_mul_native_layer_norm_reciprocal_10,@function
        .size           triton_red_fused__to_copy_add_amax_amin_clamp_mul_native_layer_norm_reciprocal_10,(.L_x_7 - triton_red_fused__to_copy_add_amax_amin_clamp_mul_native_layer_norm_reciprocal_10)
        .other          triton_red_fused__to_copy_add_amax_amin_clamp_mul_native_layer_norm_reciprocal_10,@"STO_CUDA_ENTRY STV_DEFAULT"
triton_red_fused__to_copy_add_amax_amin_clamp_mul_native_layer_norm_reciprocal_10:
.text.triton_red_fused__to_copy_add_amax_amin_clamp_mul_native_layer_norm_reciprocal_10:
[----:B------:R-:W-:Y:S02]  /*0000*/  IMAD.MOV.U32 R1, RZ, RZ, c[0x0][0x28] ;  /* 0x00000a00ff017624 */ /* 0x000fe400078e00ff */
[----:B------:R-:W0:Y:S01]  /*0010*/  S2R R44, SR_TID.X ;  /* 0x00000000002c7919 */ /* 0x000e220000002100 */
[----:B------:R-:W-:Y:S01]  /*0020*/  IMAD.MOV.U32 R5, RZ, RZ, 0x2 ;  /* 0x00000002ff057424 */ /* 0x000fe200078e00ff */
[----:B------:R-:W-:Y:S01]  /*0030*/  PRMT R0, RZ, 0x7610, R0 ;  /* 0x00007610ff007816 */ /* 0x000fe20000000000 */
[----:B------:R-:W-:Y:S01]  /*0040*/  ULDC.64 UR6, c[0x0][0x118] ;  /* 0x0000460000067ab9 */ /* 0x000fe20000000a00 */
[----:B------:R-:W1:Y:S01]  /*0050*/  S2R R43, SR_CTAID.X ;  /* 0x00000000002b7919 */ /* 0x000e620000002500 */
[----:B------:R-:W-:Y:S01]  /*0060*/  PRMT R6, RZ, 0x7610, R6 ;  /* 0x00007610ff067816 */ /* 0x000fe20000000006 */
[----:B------:R-:W-:Y:S01]  /*0070*/  ULDC.64 UR4, c[0x0][0x168] ;  /* 0x00005a0000047ab9 */ /* 0x000fe20000000a00 */
[----:B0-----:R-:W-:Y:S01]  /*0080*/  SHF.R.U32.HI R42, RZ, 0x7, R44 ;  /* 0x00000007ff2a7819 */ /* 0x001fe2000001162c */
[----:B-1----:R-:W-:-:S03]  /*0090*/  IMAD.SHL.U32 R45, R43, 0x2, RZ ;  /* 0x000000022b2d7824 */ /* 0x002fc600078e00ff */
[----:B------:R-:W-:-:S04]  /*00a0*/  SGXT.U32 R42, R42, 0x1 ;  /* 0x000000012a2a781a */ /* 0x000fc80000000000 */
[----:B------:R-:W-:-:S04]  /*00b0*/  LOP3.LUT R42, R42, R45, RZ, 0xfc, !PT ;  /* 0x0000002d2a2a7212 */ /* 0x000fc800078efcff */
[C---:B------:R-:W-:Y:S01]  /*00c0*/  ISETP.GE.AND P2, PT, R42.reuse, 0xe10, PT ;  /* 0x00000e102a00780c */ /* 0x040fe20003f46270 */
[----:B------:R-:W-:-:S04]  /*00d0*/  IMAD.WIDE R2, R42, R5, c[0x0][0x180] ;  /* 0x000060002a027625 */ /* 0x000fc800078e0205 */
[----:B------:R-:W-:-:S08]  /*00e0*/  IMAD.WIDE R4, R42, R5, c[0x0][0x188] ;  /* 0x000062002a047625 */ /* 0x000fd000078e0205 */
[----:B------:R0:W2:Y:S04]  /*00f0*/  @!P2 LDG.E.EL.U16 R0, [R2.64] ;  /* 0x000000060200a981 */ /* 0x0000a8000c2e1500 */
[----:B------:R1:W3:Y:S01]  /*0100*/  @!P2 LDG.E.EL.U16 R6, [R4.64] ;  /* 0x000000060406a981 */ /* 0x0002e2000c2e1500 */
[C---:B------:R-:W-:Y:S01]  /*0110*/  IMAD.SHL.U32 R41, R44.reuse, 0x10, RZ ;  /* 0x000000102c297824 */ /* 0x040fe200078e00ff */
[----:B------:R-:W-:Y:S01]  /*0120*/  UIADD3 UR4, UP0, UR4, 0x6000, URZ ;  /* 0x0000600004047890 */ /* 0x000fe2000ff1e03f */
[----:B------:R-:W-:Y:S01]  /*0130*/  IMAD.SHL.U32 R40, R44, 0x8, RZ ;  /* 0x000000082c287824 */ /* 0x000fe200078e00ff */
[----:B------:R-:W-:Y:S01]  /*0140*/  CS2R R90, SRZ ;  /* 0x00000000005a7805 */ /* 0x000fe2000001ff00 */
[----:B------:R-:W-:Y:S01]  /*0150*/  IMAD.MOV.U32 R33, RZ, RZ, RZ ;  /* 0x000000ffff217224 */ /* 0x000fe200078e00ff */
[----:B0-----:R-:W-:Y:S01]  /*0160*/  SHF.R.U32.HI R2, RZ, 0x3, R44 ;  /* 0x00000003ff027819 */ /* 0x001fe2000001162c */
[----:B------:R-:W-:Y:S01]  /*0170*/  IMAD.MOV.U32 R92, RZ, RZ, RZ ;  /* 0x000000ffff5c7224 */ /* 0x000fe200078e00ff */
[----:B------:R-:W-:Y:S01]  /*0180*/  LOP3.LUT R40, R40, 0x7f8, RZ, 0xc0, !PT ;  /* 0x000007f828287812 */ /* 0x000fe200078ec0ff */
[----:B------:R-:W-:Y:S01]  /*0190*/  CS2R R88, SRZ ;  /* 0x0000000000587805 */ /* 0x000fe2000001ff00 */
[C---:B-1----:R-:W-:Y:S01]  /*01a0*/  LOP3.LUT R5, R41.reuse, 0x7f0, RZ, 0xc0, !PT ;  /* 0x000007f029057812 */ /* 0x042fe200078ec0ff */
[----:B------:R-:W-:Y:S01]  /*01b0*/  IMAD.MOV.U32 R4, RZ, RZ, 0x1800 ;  /* 0x00001800ff047424 */ /* 0x000fe200078e00ff */
[----:B------:R-:W-:Y:S01]  /*01c0*/  LOP3.LUT R2, R2, 0x10, RZ, 0xc0, !PT ;  /* 0x0000001002027812 */ /* 0x000fe200078ec0ff */
[----:B------:R-:W-:Y:S01]  /*01d0*/  CS2R R86, SRZ ;  /* 0x0000000000567805 */ /* 0x000fe2000001ff00 */
[----:B------:R-:W-:Y:S01]  /*01e0*/  LOP3.LUT R97, R41, 0xff0, RZ, 0xc0, !PT ;  /* 0x00000ff029617812 */ /* 0x000fe200078ec0ff */
[----:B------:R-:W-:Y:S01]  /*01f0*/  IMAD R5, R42, 0xc00, R5 ;  /* 0x00000c002a057824 */ /* 0x000fe200078e0205 */
[----:B------:R-:W-:Y:S01]  /*0200*/  CS2R R84, SRZ ;  /* 0x0000000000547805 */ /* 0x000fe2000001ff00 */
[----:B------:R-:W-:Y:S01]  /*0210*/  CS2R R82, SRZ ;  /* 0x0000000000527805 */ /* 0x000fe2000001ff00 */
[----:B------:R-:W-:Y:S01]  /*0220*/  CS2R R80, SRZ ;  /* 0x0000000000507805 */ /* 0x000fe2000001ff00 */
[----:B------:R-:W-:Y:S01]  /*0230*/  IMAD R96, R97, 0x2, R2 ;  /* 0x0000000261607824 */ /* 0x000fe200078e0202 */
[----:B------:R-:W-:Y:S01]  /*0240*/  CS2R R78, SRZ ;  /* 0x00000000004e7805 */ /* 0x000fe2000001ff00 */
        /* <DEDUP_REMOVED lines=17> */
[----:B------:R-:W-:Y:S01]  /*0360*/  IMAD R2, R43, R4, 0xc00 ;  /* 0x00000c002b027424 */ /* 0x000fe200078e0204 */
[----:B------:R-:W-:Y:S01]  /*0370*/  IADD3 R99, R5, 0x4, RZ ;  /* 0x0000000405637810 */ /* 0x000fe20007ffe0ff */
[----:B------:R-:W-:Y:S01]  /*0380*/  IMAD R97, R97, 0x2, R96 ;  /* 0x0000000261617824 */ /* 0x000fe200078e0260 */
[----:B------:R-:W-:Y:S01]  /*0390*/  IADD3 R100, R5, 0xc, RZ ;  /* 0x0000000c05647810 */ /* 0x000fe20007ffe0ff */
[----:B------:R-:W-:Y:S01]  /*03a0*/  UIADD3.X UR5, URZ, UR5, URZ, UP0, !UPT ;  /* 0x000000053f057290 */ /* 0x000fe200087fe43f */
[----:B--2---:R-:W-:-:S05]  /*03b0*/  IMAD.U32 R7, R0, 0x10000, RZ ;  /* 0x0001000000077824 */ /* 0x004fca00078e00ff */
[----:B------:R-:W-:Y:S01]  /*03c0*/  FSETP.GE.AND P0, PT, R7, RZ, PT ;  /* 0x000000ff0700720b */ /* 0x000fe20003f06000 */
[----:B---3--:R-:W-:-:S03]  /*03d0*/  IMAD.U32 R7, R6, 0x10000, RZ ;  /* 0x0001000006077824 */ /* 0x008fc600078e00ff */
[----:B------:R-:W-:Y:S02]  /*03e0*/  SEL R0, R0, RZ, !P0 ;  /* 0x000000ff00007207 */ /* 0x000fe40004000000 */
[----:B------:R-:W-:-:S03]  /*03f0*/  FSETP.GTU.AND P0, PT, R7, RZ, PT ;  /* 0x000000ff0700720b */ /* 0x000fc60003f0c000 */
[----:B------:R-:W-:Y:S01]  /*0400*/  IMAD.U32 R0, R0, 0x10000, RZ ;  /* 0x0001000000007824 */ /* 0x000fe200078e00ff */
[----:B------:R-:W-:Y:S02]  /*0410*/  SEL R6, R6, RZ, P0 ;  /* 0x000000ff06067207 */ /* 0x000fe40000000000 */
[----:B------:R-:W-:Y:S01]  /*0420*/  PLOP3.LUT P0, PT, PT, PT, PT, 0x80, 0x0 ;  /* 0x000000000000781c */ /* 0x000fe20003f0f070 */
[----:B------:R-:W-:Y:S02]  /*0430*/  FADD R0, RZ, -R0 ;  /* 0x80000000ff007221 */ /* 0x000fe40000000000 */
[----:B------:R-:W-:-:S03]  /*0440*/  IMAD.U32 R3, R6, 0x10000, RZ ;  /* 0x0001000006037824 */ /* 0x000fc600078e00ff */
[C---:B------:R-:W-:Y:S02]  /*0450*/  FSETP.NAN.AND P3, PT, R0.reuse, R0, PT ;  /* 0x000000000000720b */ /* 0x040fe40003f68000 */
[----:B------:R-:W-:-:S11]  /*0460*/  FSETP.GT.AND P1, PT, R0, R3, PT ;  /* 0x000000030000720b */ /* 0x000fd60003f24000 */
[----:B------:R-:W-:Y:S01]  /*0470*/  @!P3 FSEL R0, R0, R3, P1 ;  /* 0x000000030000b208 */ /* 0x000fe20000800000 */
[----:B------:R-:W-:-:S04]  /*0480*/  IMAD.SHL.U32 R3, R40, 0x2, RZ ;  /* 0x0000000228037824 */ /* 0x000fc800078e00ff */
[----:B------:R-:W-:Y:S01]  /*0490*/  FMUL R93, R0, 0.0078740157186985015869 ;  /* 0x3c010204005d7820 */ /* 0x000fe20000400000 */
[----:B------:R-:W-:Y:S01]  /*04a0*/  IMAD.IADD R98, R3, 0x1, R3 ;  /* 0x0000000103627824 */ /* 0x000fe200078e0203 */
[----:B------:R-:W-:-:S03]  /*04b0*/  IADD3 R0, R5, 0x8, RZ ;  /* 0x0000000805007810 */ /* 0x000fc60007ffe0ff */
[C---:B------:R-:W-:Y:S02]  /*04c0*/  FSETP.GT.AND P1, PT, R93.reuse, 9.9999997473787516356e-06, PT ;  /* 0x3727c5ac5d00780b */ /* 0x040fe40003f24000 */
[----:B------:R-:W-:-:S11]  /*04d0*/  FSETP.NAN.AND P3, PT, R93, R93, PT ;  /* 0x0000005d5d00720b */ /* 0x000fd60003f68000 */
[----:B------:R-:W-:Y:S02]  /*04e0*/  @!P1 FSEL R93, R93, 9.9999997473787516356e-06, P3 ;  /* 0x3727c5ac5d5d9808 */ /* 0x000fe40001800000 */
.L_x_2:
[----:B------:R-:W-:Y:S01]  /*04f0*/  LOP3.LUT R9, R33, 0x7f0, R41, 0xf8, !PT ;  /* 0x000007f021097812 */ /* 0x000fe200078ef829 */
[----:B------:R-:W-:Y:S01]  /*0500*/  IMAD.MOV.U32 R101, RZ, RZ, 0x2 ;  /* 0x00000002ff657424 */ /* 0x000fe200078e00ff */
[----:B------:R-:W-:Y:S01]  /*0510*/  CS2R R4, SRZ ;  /* 0x0000000000047805 */ /* 0x000fe2000001ff00 */
[----:B------:R-:W-:Y:S01]  /*0520*/  IMAD.IADD R108, R0, 0x1, R33 ;  /* 0x00000001006c7824 */ /* 0x000fe200078e0221 */
[----:B------:R-:W-:Y:S01]  /*0530*/  ISETP.LT.U32.AND P1, PT, R9, 0xc00, PT ;  /* 0x00000c000900780c */ /* 0x000fe20003f21070 */
[----:B------:R-:W-:Y:S01]  /*0540*/  IMAD R32, R42, 0xc00, R9 ;  /* 0x00000c002a207824 */ /* 0x000fe200078e0209 */
[----:B------:R-:W-:Y:S01]  /*0550*/  CS2R R6, SRZ ;  /* 0x0000000000067805 */ /* 0x000fe2000001ff00 */
[----:B------:R-:W-:Y:S01]  /*0560*/  CS2R R8, SRZ ;  /* 0x0000000000087805 */ /* 0x000fe2000001ff00 */
[----:B------:R-:W-:Y:S01]  /*0570*/  ISETP.LT.U32.AND.EX P1, PT, R92, RZ, !P2, P1 ;  /* 0x000000ff5c00720c */ /* 0x000fe20005721110 */
[----:B------:R-:W-:Y:S01]  /*0580*/  CS2R R10, SRZ ;  /* 0x00000000000a7805 */ /* 0x000fe2000001ff00 */
[----:B------:R-:W-:-:S04]  /*0590*/  IMAD.WIDE R12, R32, R101, c[0x0][0x160] ;  /* 0x00005800200c7625 */ /* 0x000fc800078e0265 */
[----:B------:R-:W-:-:S07]  /*05a0*/  IMAD.WIDE R14, R108, R101, c[0x0][0x160] ;  /* 0x000058006c0e7625 */ /* 0x000fce00078e0265 */
[----:B------:R0:W2:Y:S04]  /*05b0*/  @P1 LDG.E.EF.128 R4, [R12.64] ;  /* 0x000000060c041981 */ /* 0x0000a8000c0e1d00 */
[----:B------:R1:W3:Y:S01]  /*05c0*/  @P1 LDG.E.EF.128 R8, [R14.64] ;  /* 0x000000060e081981 */ /* 0x0002e2000c0e1d00 */
[----:B------:R-:W-:Y:S01]  /*05d0*/  IADD3 R16, P3, R40, R33, RZ ;  /* 0x0000002128107210 */ /* 0x000fe20007f7e0ff */
[----:B------:R-:W-:Y:S01]  /*05e0*/  CS2R R18, SRZ ;  /* 0x0000000000127805 */ /* 0x000fe2000001ff00 */
[----:B------:R-:W-:Y:S01]  /*05f0*/  LOP3.LUT R103, R33, R40, RZ, 0xfc, !PT ;  /* 0x0000002821677212 */ /* 0x000fe200078efcff */
[----:B------:R-:W-:Y:S02]  /*0600*/  BAR.SYNC.DEFER_BLOCKING 0x0 ;  /* 0x0000000000007b1d */ /* 0x000fe40000010000 */
[--C-:B------:R-:W-:Y:S01]  /*0610*/  IMAD.X R17, RZ, RZ, R92.reuse, P3 ;  /* 0x000000ffff117224 */ /* 0x100fe200018e065c */
[C---:B------:R-:W-:Y:S01]  /*0620*/  LEA R28, P3, R16.reuse, UR4, 0x2 ;  /* 0x00000004101c7c11 */ /* 0x040fe2000f8610ff */
[C---:B------:R-:W-:Y:S01]  /*0630*/  IMAD.SHL.U32 R106, R103.reuse, 0x2, RZ ;  /* 0x00000002676a7824 */ /* 0x040fe200078e00ff */
[C---:B------:R-:W-:Y:S01]  /*0640*/  SHF.L.U64.HI R102, R103.reuse, 0x1, R92 ;  /* 0x0000000167667819 */ /* 0x040fe2000001025c */
[----:B0-----:R-:W-:Y:S01]  /*0650*/  CS2R R12, SRZ ;  /* 0x00000000000c7805 */ /* 0x001fe2000001ff00 */
[----:B------:R-:W-:Y:S01]  /*0660*/  LEA.HI.X R29, R16, UR5, R17, 0x2, P3 ;  /* 0x00000005101d7c11 */ /* 0x000fe200098f1411 */
[----:B-1----:R-:W-:Y:S01]  /*0670*/  CS2R R14, SRZ ;  /* 0x00000000000e7805 */ /* 0x002fe2000001ff00 */
[----:B------:R-:W-:Y:S01]  /*0680*/  ISETP.GE.U32.AND P3, PT, R103, 0xc00, PT ;  /* 0x00000c006700780c */ /* 0x000fe20003f66070 */
[----:B------:R-:W-:Y:S01]  /*0690*/  CS2R R16, SRZ ;  /* 0x0000000000107805 */ /* 0x000fe2000001ff00 */
[----:B------:R-:W-:-:S02]  /*06a0*/  IADD3 R30, P4, R106, c[0x0][0x170], RZ ;  /* 0x00005c006a1e7a10 */ /* 0x000fc40007f9e0ff */
[----:B------:R-:W-:Y:S02]  /*06b0*/  ISETP.GE.U32.AND.EX P3, PT, R92, RZ, PT, P3 ;  /* 0x000000ff5c00720c */ /* 0x000fe40003f66130 */
[----:B------:R-:W-:Y:S01]  /*06c0*/  IADD3.X R31, R102, c[0x0][0x174], RZ, P4, !PT ;  /* 0x00005d00661f7a10 */ /* 0x000fe200027fe4ff */
[----:B------:R-:W-:Y:S01]  /*06d0*/  CS2R R20, SRZ ;  /* 0x0000000000147805 */ /* 0x000fe2000001ff00 */
[----:B------:R-:W-:Y:S01]  /*06e0*/  CS2R R22, SRZ ;  /* 0x0000000000167805 */ /* 0x000fe2000001ff00 */
[----:B------:R-:W-:Y:S01]  /*06f0*/  CS2R R24, SRZ ;  /* 0x0000000000187805 */ /* 0x000fe2000001ff00 */
[----:B------:R-:W-:Y:S01]  /*0700*/  CS2R R26, SRZ ;  /* 0x00000000001a7805 */ /* 0x000fe2000001ff00 */
[----:B------:R-:W-:Y:S01]  /*0710*/  CS2R R34, SRZ ;  /* 0x0000000000227805 */ /* 0x000fe2000001ff00 */
[----:B------:R-:W-:Y:S01]  /*0720*/  CS2R R36, SRZ ;  /* 0x0000000000247805 */ /* 0x000fe2000001ff00 */
[----:B------:R-:W-:Y:S01]  /*0730*/  CS2R R38, SRZ ;  /* 0x0000000000267805 */ /* 0x000fe2000001ff00 */
[----:B--2---:R0:W-:Y:S04]  /*0740*/  STS.128 [R96], R4 ;  /* 0x0000000460007388 */ /* 0x0041e80000000c00 */
[----:B---3--:R1:W-:Y:S04]  /*0750*/  STS.128 [R96+0x10], R8 ;  /* 0x0000100860007388 */ /* 0x0083e80000000c00 */
[----:B------:R-:W-:Y:S01]  /*0760*/  BAR.SYNC.DEFER_BLOCKING 0x0 ;  /* 0x0000000000007b1d */ /* 0x000fe20000010000 */
[----:B0-----:R-:W-:-:S04]  /*0770*/  LEA R4, P4, R103, c[0x0][0x168], 0x2 ;  /* 0x00005a0067047a11 */ /* 0x001fc800078810ff */
[----:B------:R-:W-:Y:S01]  /*0780*/  LEA.HI.X R5, R103, c[0x0][0x16c], R92, 0x2, P4 ;  /* 0x00005b0067057a11 */ /* 0x000fe200020f145c */
[----:B------:R0:W2:Y:S04]  /*0790*/  @!P3 LDG.E.EL.128 R16, [R30.64+0x3000] ;  /* 0x003000061e10b981 */ /* 0x0000a8000c2e1d00 */
[----:B------:R3:W4:Y:S01]  /*07a0*/  @!P3 LDG.E.EL.128 R12, [R28.64+0x10] ;  /* 0x000010061c0cb981 */ /* 0x000722000c2e1d00 */
[----:B-1----:R-:W-:Y:S02]  /*07b0*/  IMAD.MOV.U32 R10, RZ, RZ, 0x4 ;  /* 0x00000004ff0a7424 */ /* 0x002fe400078e00ff */
[----:B------:R-:W-:Y:S01]  /*07c0*/  IMAD.IADD R9, R99, 0x1, R33 ;  /* 0x0000000163097824 */ /* 0x000fe200078e0221 */
[----:B------:R1:W5:Y:S01]  /*07d0*/  @!P3 LDG.E.EL.128 R20, [R4.64+0x6000] ;  /* 0x006000060414b981 */ /* 0x000362000c2e1d00 */
[----:B------:R-:W-:Y:S01]  /*07e0*/  IMAD.WIDE R6, R32, R10, c[0x0][0x178] ;  /* 0x00005e0020067625 */ /* 0x000fe200078e020a */
[----:B0-----:R-:W-:-:S03]  /*07f0*/  CS2R R30, SRZ ;  /* 0x00000000001e7805 */ /* 0x001fc6000001ff00 */
[----:B------:R-:W-:Y:S01]  /*0800*/  IMAD.IADD R11, R100, 0x1, R33 ;  /* 0x00000001640b7824 */ /* 0x000fe200078e0221 */
[----:B---3--:R-:W-:Y:S01]  /*0810*/  CS2R R28, SRZ ;  /* 0x00000000001c7805 */ /* 0x008fe2000001ff00 */
[-C--:B------:R-:W-:Y:S01]  /*0820*/  IMAD.WIDE R8, R9, R10.reuse, c[0x0][0x178] ;  /* 0x00005e0009087625 */ /* 0x080fe200078e020a */
[----:B------:R-:W-:Y:S01]  /*0830*/  CS2R R32, SRZ ;  /* 0x0000000000207805 */ /* 0x000fe2000001ff00 */
[----:B------:R0:W3:Y:S02]  /*0840*/  @P1 LDG.E.EF.128 R24, [R6.64] ;  /* 0x0000000606181981 */ /* 0x0000e4000c0e1d00 */
[-C--:B------:R-:W-:Y:S02]  /*0850*/  IMAD.WIDE R108, R108, R10.reuse, c[0x0][0x178] ;  /* 0x00005e006c6c7625 */ /* 0x080fe400078e020a */
[----:B------:R1:W3:Y:S04]  /*0860*/  @P1 LDG.E.EF.128 R28, [R8.64] ;  /* 0x00000006081c1981 */ /* 0x0002e8000c0e1d00 */
[----:B------:R2:W3:Y:S01]  /*0870*/  @P1 LDG.E.EF.128 R32, [R108.64] ;  /* 0x000000066c201981 */ /* 0x0004e2000c0e1d00 */
[----:B0-----:R-:W-:-:S05]  /*0880*/  IMAD.WIDE R6, R11, R10, c[0x0][0x178] ;  /* 0x00005e000b067625 */ /* 0x001fca00078e020a */
[----:B------:R0:W3:Y:S01]  /*0890*/  @P1 LDG.E.EF.128 R36, [R6.64] ;  /* 0x0000000606241981 */ /* 0x0000e2000c0e1d00 */
[----:B------:R-:W-:Y:S01]  /*08a0*/  IADD3 R104, P1, R106, c[0x0][0x190], RZ ;  /* 0x000064006a687a10 */ /* 0x000fe20007f3e0ff */
[----:B-1----:R-:W-:-:S03]  /*08b0*/  CS2R R8, SRZ ;  /* 0x0000000000087805 */ /* 0x002fc6000001ff00 */
[----:B------:R-:W-:Y:S02]  /*08c0*/  IADD3.X R105, R102, c[0x0][0x194], RZ, P1, !PT ;  /* 0x0000650066697a10 */ /* 0x000fe40000ffe4ff */
[----:B------:R-:W-:Y:S01]  /*08d0*/  IADD3 R106, P1, R106, c[0x0][0x198], RZ ;  /* 0x000066006a6a7a10 */ /* 0x000fe20007f3e0ff */
[----:B------:R-:W-:Y:S01]  /*08e0*/  CS2R R10, SRZ ;  /* 0x00000000000a7805 */ /* 0x000fe2000001ff00 */
[----:B------:R-:W-:Y:S01]  /*08f0*/  CS2R R4, SRZ ;  /* 0x0000000000047805 */ /* 0x000fe2000001ff00 */
[----:B0-----:R-:W-:Y:S01]  /*0900*/  CS2R R6, SRZ ;  /* 0x0000000000067805 */ /* 0x001fe2000001ff00 */
[----:B------:R-:W-:-:S03]  /*0910*/  IADD3.X R107, R102, c[0x0][0x19c], RZ, P1, !PT ;  /* 0x00006700666b7a10 */ /* 0x000fc60000ffe4ff */
[----:B------:R0:W3:Y:S04]  /*0920*/  @!P3 LDG.E.EL.128 R8, [R104.64] ;  /* 0x000000066808b981 */ /* 0x0000e8000c2e1d00 */
[----:B------:R1:W3:Y:S01]  /*0930*/  @!P3 LDG.E.EL.128 R4, [R106.64] ;  /* 0x000000066a04b981 */ /* 0x0002e2000c2e1d00 */
[----:B------:R-:W-:Y:S02]  /*0940*/  ISETP.GE.AND P3, PT, R45, 0xe10, PT ;  /* 0x00000e102d00780c */ /* 0x000fe40003f66270 */
[----:B------:R-:W-:-:S04]  /*0950*/  ISETP.LT.U32.AND P1, PT, R103, 0xc00, PT ;  /* 0x00000c006700780c */ /* 0x000fc80003f21070 */
[----:B------:R-:W-:Y:S01]  /*0960*/  ISETP.LT.U32.AND.EX P1, PT, R92, RZ, !P3, P1 ;  /* 0x000000ff5c00720c */ /* 0x000fe20005f21110 */
[----:B------:R-:W-:Y:S02]  /*0970*/  IMAD.MOV.U32 R123, RZ, RZ, 0x3f800000 ;  /* 0x3f800000ff7b7424 */ /* 0x000fe400078e00ff */
[----:B------:R-:W-:Y:S02]  /*0980*/  IMAD.MOV.U32 R125, RZ, RZ, 0x3f800000 ;  /* 0x3f800000ff7d7424 */ /* 0x000fe400078e00ff */
[----:B------:R-:W-:Y:S02]  /*0990*/  IMAD.MOV.U32 R127, RZ, RZ, 0x3f800000 ;  /* 0x3f800000ff7f7424 */ /* 0x000fe400078e00ff */
[----:B------:R-:W-:Y:S02]  /*09a0*/  IMAD.MOV.U32 R129, RZ, RZ, 0x3f800000 ;  /* 0x3f800000ff817424 */ /* 0x000fe400078e00ff */
[----:B------:R-:W-:Y:S02]  /*09b0*/  IMAD.MOV.U32 R130, RZ, RZ, 0x3f800000 ;  /* 0x3f800000ff827424 */ /* 0x000fe400078e00ff */
[----:B------:R-:W-:Y:S01]  /*09c0*/  IMAD.MOV.U32 R131, RZ, RZ, 0x3f800000 ;  /* 0x3f800000ff837424 */ /* 0x000fe200078e00ff */
[C---:B--2---:R-:W-:Y:S01]  /*09d0*/  PRMT R102, R19.reuse, 0x7632, R102 ;  /* 0x0000763213667816 */ /* 0x044fe20000000066 */
[----:B------:R-:W-:-:S02]  /*09e0*/  IMAD.U32 R19, R19, 0x10000, RZ ;  /* 0x0001000013137824 */ /* 0x000fc400078e00ff */
[----:B------:R-:W-:Y:S02]  /*09f0*/  IMAD.U32 R109, R18, 0x10000, RZ ;  /* 0x00010000126d7824 */ /* 0x000fe400078e00ff */
[----:B------:R-:W-:Y:S01]  /*0a00*/  IMAD.U32 R108, R102, 0x10000, RZ ;  /* 0x00010000666c7824 */ /* 0x000fe200078e00ff */
[----:B----4-:R-:W-:Y:S01]  /*0a10*/  FADD R102, R19, R14 ;  /* 0x0000000e13667221 */ /* 0x010fe20000000000 */
[----:B0-----:R-:W-:Y:S01]  /*0a20*/  FADD R104, R109, R12 ;  /* 0x0000000c6d687221 */ /* 0x001fe20000000000 */
[----:B------:R-:W-:Y:S02]  /*0a30*/  PRMT R18, R18, 0x7632, R18 ;  /* 0x0000763212127816 */ /* 0x000fe40000000012 */
[----:B------:R-:W-:Y:S02]  /*0a40*/  PRMT R12, R17, 0x7632, R12 ;  /* 0x00007632110c7816 */ /* 0x000fe4000000000c */
[----:B------:R-:W-:Y:S01]  /*0a50*/  PRMT R14, R16, 0x7632, R14 ;  /* 0x00007632100e7816 */ /* 0x000fe2000000000e */
[----:B------:R-:W-:-:S02]  /*0a60*/  IMAD.U32 R18, R18, 0x10000, RZ ;  /* 0x0001000012127824 */ /* 0x000fc400078e00ff */
[----:B------:R-:W-:Y:S02]  /*0a70*/  IMAD.U32 R17, R17, 0x10000, RZ ;  /* 0x0001000011117824 */ /* 0x000fe400078e00ff */
[----:B------:R-:W-:Y:S02]  /*0a80*/  IMAD.U32 R12, R12, 0x10000, RZ ;  /* 0x000100000c0c7824 */ /* 0x000fe400078e00ff */
[----:B------:R-:W-:Y:S01]  /*0a90*/  IMAD.U32 R14, R14, 0x10000, RZ ;  /* 0x000100000e0e7824 */ /* 0x000fe200078e00ff */
[----:B------:R-:W-:Y:S01]  /*0aa0*/  FADD R119, R108, R15 ;  /* 0x0000000f6c777221 */ /* 0x000fe20000000000 */
[----:B------:R-:W-:Y:S01]  /*0ab0*/  IMAD.U32 R117, R16, 0x10000, RZ ;  /* 0x0001000010757824 */ /* 0x000fe200078e00ff */
[----:B------:R-:W-:Y:S01]  /*0ac0*/  FADD R120, R18, R13 ;  /* 0x0000000d12787221 */ /* 0x000fe20000000000 */
[----:B-----5:R-:W-:Y:S01]  /*0ad0*/  FADD R116, R17, R22 ;  /* 0x0000001611747221 */ /* 0x020fe20000000000 */
[----:B------:R-:W-:Y:S01]  /*0ae0*/  FADD R118, R12, R23 ;  /* 0x000000170c767221 */ /* 0x000fe20000000000 */
[----:B------:R-:W-:Y:S01]  /*0af0*/  FADD R114, R14, R21 ;  /* 0x000000150e727221 */ /* 0x000fe20000000000 */
[----:B------:R-:W-:Y:S04]  /*0b00*/  LDS.128 R16, [R3+0x1010] ;  /* 0x0010100003107984 */ /* 0x000fe80000000c00 */
[----:B------:R-:W0:Y:S01]  /*0b10*/  LDS.128 R12, [R3] ;  /* 0x00000000030c7984 */ /* 0x000e220000000c00 */
[----:B------:R-:W-:Y:S01]  /*0b20*/  FADD R117, R117, R20 ;  /* 0x0000001475757221 */ /* 0x000fe20000000000 */
[----:B---3--:R-:W-:-:S02]  /*0b30*/  I2FP.F32.S32 R20, R24 ;  /* 0x0000001800147245 */ /* 0x008fc40000201400 */
[----:B------:R-:W-:Y:S02]  /*0b40*/  I2FP.F32.S32 R22, R25 ;  /* 0x0000001900167245 */ /* 0x000fe40000201400 */
[----:B------:R-:W-:Y:S02]  /*0b50*/  I2FP.F32.S32 R26, R26 ;  /* 0x0000001a001a7245 */ /* 0x000fe40000201400 */
[----:B------:R-:W-:Y:S02]  /*0b60*/  I2FP.F32.S32 R24, R27 ;  /* 0x0000001b00187245 */ /* 0x000fe40000201400 */
[----:B------:R-:W-:Y:S02]  /*0b70*/  I2FP.F32.S32 R28, R28 ;  /* 0x0000001c001c7245 */ /* 0x000fe40000201400 */
[----:B------:R-:W-:Y:S02]  /*0b80*/  I2FP.F32.S32 R30, R30 ;  /* 0x0000001e001e7245 */ /* 0x000fe40000201400 */
[----:B------:R-:W-:-:S02]  /*0b90*/  I2FP.F32.S32 R32, R32 ;  /* 0x0000002000207245 */ /* 0x000fc40000201400 */
[----:B------:R-:W-:Y:S01]  /*0ba0*/  I2FP.F32.S32 R34, R34 ;  /* 0x0000002200227245 */ /* 0x000fe20000201400 */
[----:B------:R-:W-:Y:S01]  /*0bb0*/  FMUL R21, R93, R22 ;  /* 0x000000165d157220 */ /* 0x000fe20000400000 */
[----:B-1----:R-:W-:Y:S02]  /*0bc0*/  I2FP.F32.S32 R106, R29 ;  /* 0x0000001d006a7245 */ /* 0x002fe40000201400 */
[----:B------:R-:W-:Y:S02]  /*0bd0*/  I2FP.F32.S32 R108, R31 ;  /* 0x0000001f006c7245 */ /* 0x000fe40000201400 */
[----:B------:R-:W-:Y:S02]  /*0be0*/  I2FP.F32.S32 R110, R33 ;  /* 0x00000021006e7245 */ /* 0x000fe40000201400 */
[----:B------:R-:W-:Y:S02]  /*0bf0*/  I2FP.F32.S32 R112, R35 ;  /* 0x0000002300707245 */ /* 0x000fe40000201400 */
[----:B------:R-:W-:-:S02]  /*0c00*/  I2FP.F32.S32 R36, R36 ;  /* 0x0000002400247245 */ /* 0x000fc40000201400 */
[----:B------:R-:W-:Y:S02]  /*0c10*/  I2FP.F32.S32 R122, R37 ;  /* 0x00000025007a7245 */ /* 0x000fe40000201400 */
[----:B------:R-:W-:Y:S02]  /*0c20*/  I2FP.F32.S32 R38, R38 ;  /* 0x0000002600267245 */ /* 0x000fe40000201400 */
[----:B------:R-:W-:Y:S01]  /*0c30*/  I2FP.F32.S32 R124, R39 ;  /* 0x00000027007c7245 */ /* 0x000fe20000201400 */
[C---:B------:R-:W-:Y:S01]  /*0c40*/  FMUL R22, R93.reuse, R26 ;  /* 0x0000001a5d167220 */ /* 0x040fe20000400000 */
[C---:B------:R-:W-:Y:S01]  /*0c50*/  FMUL R23, R93.reuse, R24 ;  /* 0x000000185d177220 */ /* 0x040fe20000400000 */
[C---:B------:R-:W-:Y:S01]  /*0c60*/  FMUL R24, R93.reuse, R28 ;  /* 0x0000001c5d187220 */ /* 0x040fe20000400000 */
[C---:B------:R-:W-:Y:S01]  /*0c70*/  FMUL R26, R93.reuse, R30 ;  /* 0x0000001e5d1a7220 */ /* 0x040fe20000400000 */
[C---:B------:R-:W-:Y:S01]  /*0c80*/  FMUL R28, R93.reuse, R32 ;  /* 0x000000205d1c7220 */ /* 0x040fe20000400000 */
[C---:B------:R-:W-:Y:S01]  /*0c90*/  FMUL R30, R93.reuse, R34 ;  /* 0x000000225d1e7220 */ /* 0x040fe20000400000 */
[C---:B------:R-:W-:Y:S01]  /*0ca0*/  FMUL R20, R93.reuse, R20 ;  /* 0x000000145d147220 */ /* 0x040fe20000400000 */
[----:B------:R-:W-:Y:S01]  /*0cb0*/  BAR.SYNC.DEFER_BLOCKING 0x0 ;  /* 0x0000000000007b1d */ /* 0x000fe20000010000 */
[C---:B------:R-:W-:Y:S01]  /*0cc0*/  FMUL R25, R93.reuse, R106 ;  /* 0x0000006a5d197220 */ /* 0x040fe20000400000 */
[C---:B------:R-:W-:Y:S01]  /*0cd0*/  FMUL R27, R93.reuse, R108 ;  /* 0x0000006c5d1b7220 */ /* 0x040fe20000400000 */
[C---:B------:R-:W-:Y:S01]  /*0ce0*/  FMUL R29, R93.reuse, R110 ;  /* 0x0000006e5d1d7220 */ /* 0x040fe20000400000 */
[C---:B------:R-:W-:Y:S01]  /*0cf0*/  FMUL R31, R93.reuse, R112 ;  /* 0x000000705d1f7220 */ /* 0x040fe20000400000 */
[C---:B------:R-:W-:Y:S01]  /*0d00*/  FMUL R32, R93.reuse, R36 ;  /* 0x000000245d207220 */ /* 0x040fe20000400000 */
[C---:B------:R-:W-:Y:S01]  /*0d10*/  FMUL R33, R93.reuse, R122 ;  /* 0x0000007a5d217220 */ /* 0x040fe20000400000 */
[C---:B------:R-:W-:Y:S01]  /*0d20*/  FMUL R34, R93.reuse, R38 ;  /* 0x000000265d227220 */ /* 0x040fe20000400000 */
[----:B------:R-:W-:Y:S01]  /*0d30*/  FMUL R35, R93, R124 ;  /* 0x0000007c5d237220 */ /* 0x000fe20000400000 */
[----:B------:R-:W-:Y:S04]  /*0d40*/  STS.128 [R97], R20 ;  /* 0x0000001461007388 */ /* 0x000fe80000000c00 */
[----:B------:R-:W-:Y:S04]  /*0d50*/  STS.128 [R97+0x10], R24 ;  /* 0x0000101861007388 */ /* 0x000fe80000000c00 */
[----:B------:R-:W-:Y:S04]  /*0d60*/  STS.128 [R97+0x20], R28 ;  /* 0x0000201c61007388 */ /* 0x000fe80000000c00 */
[----:B------:R1:W-:Y:S04]  /*0d70*/  STS.128 [R97+0x30], R32 ;  /* 0x0000302061007388 */ /* 0x0003e80000000c00 */
[----:B------:R-:W-:Y:S01]  /*0d80*/  BAR.SYNC.DEFER_BLOCKING 0x0 ;  /* 0x0000000000007b1d */ /* 0x000fe20000010000 */
[C---:B------:R-:W-:Y:S01]  /*0d90*/  PRMT R108, R8.reuse, 0x7632, R108 ;  /* 0x00007632086c7816 */ /* 0x040fe2000000006c */
[----:B------:R-:W-:Y:S01]  /*0da0*/  IMAD.U32 R128, R8, 0x10000, RZ ;  /* 0x0001000008807824 */ /* 0x000fe200078e00ff */
        /* <DEDUP_REMOVED lines=10> */
[C---:B-1----:R-:W-:Y:S01]  /*0e50*/  PRMT R34, R6.reuse, 0x7632, R34 ;  /* 0x0000763206227816 */ /* 0x042fe20000000022 */
[----:B------:R-:W-:Y:S01]  /*0e60*/  IMAD.U32 R111, R6, 0x10000, RZ ;  /* 0x00010000066f7824 */ /* 0x000fe200078e00ff */
[C---:B------:R-:W-:Y:S01]  /*0e70*/  PRMT R32, R7.reuse, 0x7632, R32 ;  /* 0x0000763207207816 */ /* 0x040fe20000000020 */
[----:B------:R-:W-:Y:S01]  /*0e80*/  IMAD.U32 R109, R7, 0x10000, RZ ;  /* 0x00010000076d7824 */ /* 0x000fe200078e00ff */
[----:B------:R-:W1:Y:S01]  /*0e90*/  LDS.128 R36, [R98] ;  /* 0x0000000062247984 */ /* 0x000e620000000c00 */
[----:B0-----:R-:W-:-:S03]  /*0ea0*/  PRMT R21, R14, 0x7632, R21 ;  /* 0x000076320e157816 */ /* 0x001fc60000000015 */
[----:B------:R-:W0:Y:S01]  /*0eb0*/  LDS.128 R8, [R98+0x2010] ;  /* 0x0020100062087984 */ /* 0x000e220000000c00 */
[----:B------:R-:W-:-:S03]  /*0ec0*/  IMAD.U32 R29, R14, 0x10000, RZ ;  /* 0x000100000e1d7824 */ /* 0x000fc600078e00ff */
[----:B------:R-:W2:Y:S01]  /*0ed0*/  LDS.128 R4, [R98+0x10] ;  /* 0x0000100062047984 */ /* 0x000ea20000000c00 */
[C---:B------:R-:W-:Y:S01]  /*0ee0*/  PRMT R14, R13.reuse, 0x7632, R14 ;  /* 0x000076320d0e7816 */ /* 0x040fe2000000000e */
[----:B------:R-:W-:Y:S01]  /*0ef0*/  IMAD.U32 R25, R13, 0x10000, RZ ;  /* 0x000100000d197824 */ /* 0x000fe200078e00ff */
[C---:B------:R-:W-:Y:S01]  /*0f00*/  PRMT R13, R12.reuse, 0x7632, R13 ;  /* 0x000076320c0d7816 */ /* 0x040fe2000000000d */
[C---:B------:R-:W-:Y:S01]  /*0f10*/  IMAD.U32 R35, R19.reuse, 0x10000, RZ ;  /* 0x0001000013237824 */ /* 0x040fe200078e00ff */
[----:B------:R-:W-:Y:S01]  /*0f20*/  PRMT R26, R19, 0x7632, R26 ;  /* 0x00007632131a7816 */ /* 0x000fe2000000001a */
[C---:B------:R-:W-:Y:S01]  /*0f30*/  IMAD.U32 R30, R17.reuse, 0x10000, RZ ;  /* 0x00010000111e7824 */ /* 0x040fe200078e00ff */
[----:B------:R-:W-:Y:S01]  /*0f40*/  PRMT R22, R17, 0x7632, R22 ;  /* 0x0000763211167816 */ /* 0x000fe20000000016 */
[C---:B------:R-:W-:Y:S01]  /*0f50*/  IMAD.U32 R31, R15.reuse, 0x10000, RZ ;  /* 0x000100000f1f7824 */ /* 0x040fe200078e00ff */
[----:B------:R-:W-:Y:S01]  /*0f60*/  PRMT R20, R15, 0x7632, R20 ;  /* 0x000076320f147816 */ /* 0x000fe20000000014 */
[----:B------:R-:W-:-:S02]  /*0f70*/  IMAD.U32 R24, R12, 0x10000, RZ ;  /* 0x000100000c187824 */ /* 0x000fc400078e00ff */
[----:B------:R-:W-:Y:S02]  /*0f80*/  IMAD.U32 R17, R14, 0x10000, RZ ;  /* 0x000100000e117824 */ /* 0x000fe400078e00ff */
[----:B------:R-:W-:Y:S02]  /*0f90*/  IMAD.U32 R19, R13, 0x10000, RZ ;  /* 0x000100000d137824 */ /* 0x000fe400078e00ff */
[----:B------:R-:W3:Y:S01]  /*0fa0*/  LDS.128 R12, [R98+0x2020] ;  /* 0x00202000620c7984 */ /* 0x000ee20000000c00 */
[----:B------:R-:W-:Y:S02]  /*0fb0*/  IMAD.U32 R107, R107, 0x10000, RZ ;  /* 0x000100006b6b7824 */ /* 0x000fe400078e00ff */
[----:B------:R-:W-:Y:S02]  /*0fc0*/  IMAD.U32 R110, R110, 0x10000, RZ ;  /* 0x000100006e6e7824 */ /* 0x000fe400078e00ff */
[----:B------:R-:W-:Y:S02]  /*0fd0*/  IMAD.U32 R121, R108, 0x10000, RZ ;  /* 0x000100006c797824 */ /* 0x000fe400078e00ff */
[----:B------:R-:W-:Y:S01]  /*0fe0*/  IMAD.U32 R112, R112, 0x10000, RZ ;  /* 0x0001000070707824 */ /* 0x000fe200078e00ff */
[C---:B------:R-:W-:Y:S01]  /*0ff0*/  PRMT R27, R18.reuse, 0x7632, R27 ;  /* 0x00007632121b7816 */ /* 0x040fe2000000001b */
[----:B------:R-:W-:-:S02]  /*1000*/  IMAD.U32 R33, R18, 0x10000, RZ ;  /* 0x0001000012217824 */ /* 0x000fc400078e00ff */
[----:B------:R-:W-:Y:S01]  /*1010*/  IMAD.U32 R105, R105, 0x10000, RZ ;  /* 0x0001000069697824 */ /* 0x000fe200078e00ff */
[----:B-1----:R-:W-:Y:S01]  /*1020*/  FFMA R39, R107, R39, R110 ;  /* 0x000000276b277223 */ /* 0x002fe2000000006e */
[----:B------:R-:W-:Y:S01]  /*1030*/  FFMA R37, R121, R37, R112 ;  /* 0x0000002579257223 */ /* 0x000fe20000000070 */
[----:B------:R-:W-:Y:S01]  /*1040*/  FFMA R18, R128, R36, R115 ;  /* 0x0000002480127223 */ /* 0x000fe20000000073 */
[----:B------:R-:W-:Y:S01]  /*1050*/  IMAD.U32 R32, R32, 0x10000, RZ ;  /* 0x0001000020207824 */ /* 0x000fe200078e00ff */
[----:B------:R-:W-:Y:S01]  /*1060*/  FFMA R17, R118, R39, R17 ;  /* 0x0000002776117223 */ /* 0x000fe20000000011 */
[----:B------:R-:W-:Y:S02]  /*1070*/  IMAD.U32 R39, R106, 0x10000, RZ ;  /* 0x000100006a277824 */ /* 0x000fe400078e00ff */
[----:B------:R-:W-:Y:S01]  /*1080*/  IMAD.U32 R34, R34, 0x10000, RZ ;  /* 0x0001000022227824 */ /* 0x000fe200078e00ff */
[----:B------:R-:W-:Y:S01]  /*1090*/  FFMA R19, R114, R37, R19 ;  /* 0x0000002572137223 */ /* 0x000fe20000000013 */
[----:B------:R-:W-:Y:S01]  /*10a0*/  FFMA R18, R117, R18, R24 ;  /* 0x0000001275127223 */ /* 0x000fe20000000018 */
[C---:B------:R-:W-:Y:S01]  /*10b0*/  PRMT R23, R16.reuse, 0x7632, R23 ;  /* 0x0000763210177816 */ /* 0x040fe20000000017 */
[----:B------:R-:W-:Y:S01]  /*10c0*/  IMAD.U32 R28, R16, 0x10000, RZ ;  /* 0x00010000101c7824 */ /* 0x000fe200078e00ff */
[----:B0-----:R-:W-:Y:S01]  /*10d0*/  FFMA R24, R128, R8, R115 ;  /* 0x0000000880187223 */ /* 0x001fe20000000073 */
[----:B------:R-:W-:Y:S01]  /*10e0*/  FFMA R37, R107, R11, R110 ;  /* 0x0000000b6b257223 */ /* 0x000fe2000000006e */
[----:B------:R-:W-:Y:S01]  /*10f0*/  FFMA R16, R126, R38, R113 ;  /* 0x000000267e107223 */ /* 0x000fe20000000071 */
[----:B------:R-:W-:Y:S01]  /*1100*/  IMAD.U32 R11, R20, 0x10000, RZ ;  /* 0x00010000140b7824 */ /* 0x000fe200078e00ff */
[----:B--2---:R-:W-:Y:S01]  /*1110*/  FFMA R8, R105, R7, R32 ;  /* 0x0000000769087223 */ /* 0x004fe20000000020 */
[----:B------:R-:W-:Y:S01]  /*1120*/  FFMA R4, R124, R4, R111 ;  /* 0x000000047c047223 */ /* 0x000fe2000000006f */
[----:B------:R-:W-:Y:S01]  /*1130*/  FFMA R5, R39, R5, R34 ;  /* 0x0000000527057223 */ /* 0x000fe20000000022 */
[----:B------:R-:W-:Y:S01]  /*1140*/  FFMA R6, R122, R6, R109 ;  /* 0x000000067a067223 */ /* 0x000fe2000000006d */
[----:B------:R-:W-:Y:S01]  /*1150*/  IMAD.U32 R21, R21, 0x10000, RZ ;  /* 0x0001000015157824 */ /* 0x000fe200078e00ff */
[----:B------:R-:W-:Y:S01]  /*1160*/  FFMA R113, R126, R10, R113 ;  /* 0x0000000a7e717223 */ /* 0x000fe20000000071 */
[----:B------:R-:W-:Y:S01]  /*1170*/  FFMA R16, R116, R16, R25 ;  /* 0x0000001074107223 */ /* 0x000fe20000000019 */
[----:B------:R-:W-:Y:S01]  /*1180*/  FFMA R11, R119, R8, R11 ;  /* 0x00000008770b7223 */ /* 0x000fe2000000000b */
[----:B------:R-:W-:Y:S01]  /*1190*/  FFMA R10, R102, R6, R31 ;  /* 0x00000006660a7223 */ /* 0x000fe2000000001f */
[----:B------:R-:W-:Y:S01]  /*11a0*/  FFMA R21, R120, R5, R21 ;  /* 0x0000000578157223 */ /* 0x000fe20000000015 */
[----:B------:R-:W-:Y:S01]  /*11b0*/  FFMA R20, R104, R4, R29 ;  /* 0x0000000468147223 */ /* 0x000fe2000000001d */
[----:B------:R-:W-:Y:S01]  /*11c0*/  IMAD R8, R43, 0x1800, R103 ;  /* 0x000018002b087824 */ /* 0x000fe200078e0267 */
[----:B------:R-:W-:Y:S01]  /*11d0*/  FFMA R112, R121, R9, R112 ;  /* 0x0000000979707223 */ /* 0x000fe20000000070 */
[----:B------:R-:W-:Y:S01]  /*11e0*/  IMAD.U32 R22, R22, 0x10000, RZ ;  /* 0x0001000016167824 */ /* 0x000fe200078e00ff */
[----:B------:R-:W-:Y:S01]  /*11f0*/  F2FP.BF16.PACK_AB R4, R19, R18 ;  /* 0x000000121304723e */ /* 0x000fe200000010ff */
[----:B------:R-:W-:Y:S01]  /*1200*/  IMAD.WIDE R8, R8, R101, c[0x0][0x1a0] ;  /* 0x0000680008087625 */ /* 0x000fe200078e0265 */
[----:B------:R-:W-:Y:S01]  /*1210*/  F2FP.BF16.PACK_AB R5, R17, R16 ;  /* 0x000000101105723e */ /* 0x000fe200000010ff */
[----:B---3--:R-:W-:Y:S01]  /*1220*/  FFMA R14, R122, R14, R109 ;  /* 0x0000000e7a0e7223 */ /* 0x008fe2000000006d */
[----:B------:R-:W-:Y:S01]  /*1230*/  F2FP.BF16.PACK_AB R6, R21, R20 ;  /* 0x000000141506723e */ /* 0x000fe200000010ff */
[----:B------:R-:W-:Y:S01]  /*1240*/  IMAD.U32 R25, R23, 0x10000, RZ ;  /* 0x0001000017197824 */ /* 0x000fe200078e00ff */
[----:B------:R-:W-:Y:S01]  /*1250*/  F2FP.BF16.PACK_AB R7, R11, R10 ;  /* 0x0000000a0b07723e */ /* 0x000fe200000010ff */
[----:B------:R-:W-:Y:S01]  /*1260*/  IMAD.U32 R26, R26, 0x10000, RZ ;  /* 0x000100001a1a7824 */ /* 0x000fe200078e00ff */
        /* <DEDUP_REMOVED lines=8> */
[----:B------:R0:W-:Y:S01]  /*12f0*/  @P1 STG.E.128 [R8.64], R4 ;  /* 0x0000000408001986 */ /* 0x0001e2000c101d06 */
[----:B------:R-:W-:Y:S01]  /*1300*/  FFMA R152, R119, R15, R26 ;  /* 0x0000000f77987223 */ /* 0x000fe2000000001a */
[----:B------:R-:W-:Y:S01]  /*1310*/  FFMA R153, R102, R14, R35 ;  /* 0x0000000e66997223 */ /* 0x000fe20000000023 */
[----:B------:R-:W-:Y:S01]  /*1320*/  FFMA R154, R120, R13, R27 ;  /* 0x0000000d789a7223 */ /* 0x000fe2000000001b */
[----:B------:R-:W-:Y:S01]  /*1330*/  FFMA R155, R104, R12, R33 ;  /* 0x0000000c689b7223 */ /* 0x000fe20000000021 */
[----:B------:R-:W-:Y:S01]  /*1340*/  IMAD.MOV.U32 R116, RZ, RZ, 0x3f800000 ;  /* 0x3f800000ff747424 */ /* 0x000fe200078e00ff */
[----:B------:R-:W-:Y:S01]  /*1350*/  CS2R R38, SRZ ;  /* 0x0000000000267805 */ /* 0x000fe2000001ff00 */
[----:B------:R-:W-:Y:S01]  /*1360*/  IMAD.MOV.U32 R102, RZ, RZ, RZ ;  /* 0x000000ffff667224 */ /* 0x000fe200078e00ff */
[----:B------:R-:W-:Y:S01]  /*1370*/  CS2R R104, SRZ ;  /* 0x0000000000687805 */ /* 0x000fe2000001ff00 */
[----:B------:R-:W-:Y:S01]  /*1380*/  CS2R R106, SRZ ;  /* 0x00000000006a7805 */ /* 0x000fe2000001ff00 */
[----:B------:R-:W-:Y:S01]  /*1390*/  CS2R R108, SRZ ;  /* 0x00000000006c7805 */ /* 0x000fe2000001ff00 */
[----:B------:R-:W-:Y:S01]  /*13a0*/  CS2R R110, SRZ ;  /* 0x00000000006e7805 */ /* 0x000fe2000001ff00 */
[----:B------:R-:W-:Y:S01]  /*13b0*/  CS2R R112, SRZ ;  /* 0x0000000000707805 */ /* 0x000fe2000001ff00 */
[----:B------:R-:W-:Y:S01]  /*13c0*/  CS2R R114, SRZ ;  /* 0x0000000000727805 */ /* 0x000fe2000001ff00 */
[----:B------:R-:W-:-:S02]  /*13d0*/  IMAD.MOV.U32 R117, RZ, RZ, RZ ;  /* 0x000000ffff757224 */ /* 0x000fc400078e00ff */
[----:B0-----:R-:W-:Y:S01]  /*13e0*/  IMAD.IADD R8, R2, 0x1, R103 ;  /* 0x0000000102087824 */ /* 0x001fe200078e0267 */
[----:B------:R-:W-:Y:S01]  /*13f0*/  F2FP.BF16.PACK_AB R4, R25, R24 ;  /* 0x000000181904723e */ /* 0x000fe200000010ff */
[----:B------:R-:W-:Y:S01]  /*1400*/  IMAD.MOV.U32 R119, RZ, RZ, 0x3f800000 ;  /* 0x3f800000ff777424 */ /* 0x000fe200078e00ff */
[----:B------:R-:W-:Y:S01]  /*1410*/  F2FP.BF16.PACK_AB R5, R23, R22 ;  /* 0x000000161705723e */ /* 0x000fe200000010ff */
[----:B------:R-:W-:Y:S01]  /*1420*/  IMAD.MOV.U32 R118, RZ, RZ, 0x3f800000 ;  /* 0x3f800000ff767424 */ /* 0x000fe200078e00ff */
[----:B------:R-:W-:Y:S01]  /*1430*/  F2FP.BF16.PACK_AB R6, R154, R155 ;  /* 0x0000009b9a06723e */ /* 0x000fe200000010ff */
[----:B------:R-:W-:Y:S01]  /*1440*/  IMAD.MOV.U32 R121, RZ, RZ, 0x3f800000 ;  /* 0x3f800000ff797424 */ /* 0x000fe200078e00ff */
[----:B------:R-:W-:Y:S01]  /*1450*/  F2FP.BF16.PACK_AB R7, R152, R153 ;  /* 0x000000999807723e */ /* 0x000fe200000010ff */
[----:B------:R-:W-:Y:S02]  /*1460*/  IMAD.MOV.U32 R120, RZ, RZ, 0x3f800000 ;  /* 0x3f800000ff787424 */ /* 0x000fe400078e00ff */
[----:B------:R-:W-:-:S02]  /*1470*/  IMAD.MOV.U32 R122, RZ, RZ, 0x3f800000 ;  /* 0x3f800000ff7a7424 */ /* 0x000fc400078e00ff */
[----:B------:R-:W-:Y:S02]  /*1480*/  IMAD.MOV.U32 R124, RZ, RZ, 0x3f800000 ;  /* 0x3f800000ff7c7424 */ /* 0x000fe400078e00ff */
[----:B------:R-:W-:Y:S02]  /*1490*/  IMAD.MOV.U32 R126, RZ, RZ, 0x3f800000 ;  /* 0x3f800000ff7e7424 */ /* 0x000fe400078e00ff */
[----:B------:R-:W-:Y:S02]  /*14a0*/  IMAD.MOV.U32 R128, RZ, RZ, 0x3f800000 ;  /* 0x3f800000ff807424 */ /* 0x000fe400078e00ff */
[----:B------:R-:W-:Y:S02]  /*14b0*/  IMAD.MOV.U32 R103, RZ, RZ, 0x3f800000 ;  /* 0x3f800000ff677424 */ /* 0x000fe400078e00ff */
[----:B------:R-:W-:-:S04]  /*14c0*/  IMAD.WIDE R8, R8, R101, c[0x0][0x1a0] ;  /* 0x0000680008087625 */ /* 0x000fc800078e0265 */
[----:B------:R-:W-:Y:S02]  /*14d0*/  IMAD.MOV.U32 R12, RZ, RZ, R18 ;  /* 0x000000ffff0c7224 */ /* 0x000fe400078e0012 */
[----:B------:R-:W-:Y:S02]  /*14e0*/  IMAD.MOV.U32 R13, RZ, RZ, R19 ;  /* 0x000000ffff0d7224 */ /* 0x000fe400078e0013 */
[----:B------:R-:W-:Y:S02]  /*14f0*/  IMAD.MOV.U32 R14, RZ, RZ, R16 ;  /* 0x000000ffff0e7224 */ /* 0x000fe400078e0010 */
[----:B------:R-:W-:Y:S02]  /*1500*/  IMAD.MOV.U32 R15, RZ, RZ, R17 ;  /* 0x000000ffff0f7224 */ /* 0x000fe400078e0011 */
[----:B------:R-:W-:Y:S02]  /*1510*/  IMAD.MOV.U32 R30, RZ, RZ, R24 ;  /* 0x000000ffff1e7224 */ /* 0x000fe400078e0018 */
[----:B------:R-:W-:-:S02]  /*1520*/  IMAD.MOV.U32 R31, RZ, RZ, R25 ;  /* 0x000000ffff1f7224 */ /* 0x000fc400078e0019 */
        /* <DEDUP_REMOVED lines=9> */
[----:B------:R-:W-:Y:S01]  /*15c0*/  IMAD.MOV.U32 R36, RZ, RZ, R152 ;  /* 0x000000ffff247224 */ /* 0x000fe200078e0098 */
[----:B------:R-:W-:Y:S05]  /*15d0*/  @P0 BRA `(.L_x_0) ;  /* 0x00000e0000000947 */ /* 0x000fea0003800000 */
[----:B------:R-:W-:Y:S01]  /*15e0*/  FADD R116, R91, 1 ;  /* 0x3f8000005b747421 */ /* 0x000fe20000000000 */
[----:B------:R-:W-:Y:S01]  /*15f0*/  FADD R38, R18, -R59 ;  /* 0x8000003b12267221 */ /* 0x000fe20000000000 */
[----:B------:R-:W-:Y:S01]  /*1600*/  FADD R119, R90, 1 ;  /* 0x3f8000005a777421 */ /* 0x000fe20000000000 */
[----:B------:R-:W-:Y:S01]  /*1610*/  FADD R39, R19, -R58 ;  /* 0x8000003a13277221 */ /* 0x000fe20000000000 */
[C---:B------:R-:W-:Y:S01]  /*1620*/  FMUL R13, R116.reuse, 0.25 ;  /* 0x3e800000740d7820 */ /* 0x040fe20000400000 */
[----:B------:R-:W-:Y:S01]  /*1630*/  FSETP.GEU.AND P5, PT, |R116|, 1.175494350822287508e-38, PT ;  /* 0x008000007400780b */ /* 0x000fe20003fae200 */
[----:B------:R-:W-:Y:S01]  /*1640*/  FMUL R15, R38, 0.25 ;  /* 0x3e800000260f7820 */ /* 0x000fe20000400000 */
[----:B------:R-:W-:Y:S01]  /*1650*/  FSETP.GT.AND P6, PT, |R116|, 8.50705917302346158658e+37, PT ;  /* 0x7e8000007400780b */ /* 0x000fe20003fc4200 */
[----:B------:R-:W-:Y:S01]  /*1660*/  FADD R118, R89, 1 ;  /* 0x3f80000059767421 */ /* 0x000fe20000000000 */
[C---:B------:R-:W-:Y:S01]  /*1670*/  FSETP.GEU.AND P4, PT, |R119|.reuse, 1.175494350822287508e-38, PT ;  /* 0x008000007700780b */ /* 0x040fe20003f8e200 */
[----:B------:R-:W-:Y:S01]  /*1680*/  FMUL R12, R119, 0.25 ;  /* 0x3e800000770c7820 */ /* 0x000fe20000400000 */
[----:B------:R-:W-:Y:S01]  /*1690*/  FSEL R13, R13, R116, P6 ;  /* 0x000000740d0d7208 */ /* 0x000fe20003000000 */
[----:B------:R-:W-:Y:S01]  /*16a0*/  FMUL R26, R39, 0.25 ;  /* 0x3e800000271a7820 */ /* 0x000fe20000400000 */
[----:B------:R-:W-:Y:S01]  /*16b0*/  FSEL R15, R15, R38, P6 ;  /* 0x000000260f0f7208 */ /* 0x000fe20003000000 */
[----:B------:R-:W-:Y:S01]  /*16c0*/  FADD R102, R16, -R57 ;  /* 0x8000003910667221 */ /* 0x000fe20000000000 */
[----:B------:R-:W-:Y:S01]  /*16d0*/  FSETP.GT.AND P6, PT, |R119|, 8.50705917302346158658e+37, PT ;  /* 0x7e8000007700780b */ /* 0x000fe20003fc4200 */
[----:B------:R-:W-:Y:S01]  /*16e0*/  FADD R121, R88, 1 ;  /* 0x3f80000058797421 */ /* 0x000fe20000000000 */
[C---:B------:R-:W-:Y:S01]  /*16f0*/  FMUL R27, R118.reuse, 0.25 ;  /* 0x3e800000761b7820 */ /* 0x040fe20000400000 */
[----:B------:R-:W-:Y:S01]  /*1700*/  @!P5 FMUL R13, R13, 16777216 ;  /* 0x4b8000000d0dd820 */ /* 0x000fe20000400000 */
[----:B------:R-:W-:Y:S01]  /*1710*/  @!P5 FMUL R15, R15, 16777216 ;  /* 0x4b8000000f0fd820 */ /* 0x000fe20000400000 */
[----:B------:R-:W-:Y:S01]  /*1720*/  FSETP.GEU.AND P5, PT, |R118|, 1.175494350822287508e-38, PT ;  /* 0x008000007600780b */ /* 0x000fe20003fae200 */
[----:B------:R-:W-:Y:S01]  /*1730*/  FMUL R29, R102, 0.25 ;  /* 0x3e800000661d7820 */ /* 0x000fe20000400000 */
[----:B------:R-:W-:Y:S01]  /*1740*/  FSEL R14, R12, R119, P6 ;  /* 0x000000770c0e7208 */ /* 0x000fe20003000000 */
[----:B------:R-:W-:Y:S01]  /*1750*/  FADD R105, R17, -R56 ;  /* 0x8000003811697221 */ /* 0x000fe20000000000 */
[----:B------:R-:W-:Y:S01]  /*1760*/  FSEL R26, R26, R39, P6 ;  /* 0x000000271a1a7208 */ /* 0x000fe20003000000 */
[----:B------:R-:W-:Y:S01]  /*1770*/  FADD R120, R87, 1 ;  /* 0x3f80000057787421 */ /* 0x000fe20000000000 */
[----:B------:R-:W-:Y:S01]  /*1780*/  FSETP.GT.AND P6, PT, |R118|, 8.50705917302346158658e+37, PT ;  /* 0x7e8000007600780b */ /* 0x000fe20003fc4200 */
[----:B------:R-:W-:Y:S01]  /*1790*/  @!P4 FMUL R14, R14, 16777216 ;  /* 0x4b8000000e0ec820 */ /* 0x000fe20000400000 */
[C---:B------:R-:W-:Y:S01]  /*17a0*/  FMUL R12, R121.reuse, 0.25 ;  /* 0x3e800000790c7820 */ /* 0x040fe20000400000 */
        /* <DEDUP_REMOVED lines=9> */
[----:B------:R-:W-:Y:S01]  /*1840*/  FADD R107, R21, -R54 ;  /* 0x80000036156b7221 */ /* 0x000fe20000000000 */
[----:B------:R-:W-:Y:S01]  /*1850*/  @!P5 FMUL R29, R29, 16777216 ;  /* 0x4b8000001d1dd820 */ /* 0x000fe20000400000 */
[C---:B------:R-:W-:Y:S01]  /*1860*/  FSETP.GEU.AND P5, PT, |R120|.reuse, 1.175494350822287508e-38, PT ;  /* 0x008000007800780b */ /* 0x040fe20003fae200 */
[----:B------:R-:W-:Y:S01]  /*1870*/  FMUL R27, R120, 0.25 ;  /* 0x3e800000781b7820 */ /* 0x000fe20000400000 */
[----:B------:R-:W-:Y:S01]  /*1880*/  FSEL R30, R12, R121, P6 ;  /* 0x000000790c1e7208 */ /* 0x000fe20003000000 */
[----:B------:R-:W-:Y:S01]  /*1890*/  FMUL R31, R104, 0.25 ;  /* 0x3e800000681f7820 */ /* 0x000fe20000400000 */
[----:B------:R-:W-:Y:S01]  /*18a0*/  FSEL R32, R32, R105, P6 ;  /* 0x0000006920207208 */ /* 0x000fe20003000000 */
[----:B------:R-:W-:Y:S01]  /*18b0*/  FMUL R34, R123, 0.25 ;  /* 0x3e8000007b227820 */ /* 0x000fe20000400000 */
[----:B------:R-:W-:Y:S01]  /*18c0*/  FSETP.GT.AND P6, PT, |R120|, 8.50705917302346158658e+37, PT ;  /* 0x7e8000007800780b */ /* 0x000fe20003fc4200 */
[----:B------:R-:W-:Y:S01]  /*18d0*/  @!P4 FMUL R30, R30, 16777216 ;  /* 0x4b8000001e1ec820 */ /* 0x000fe20000400000 */
[----:B------:R-:W-:Y:S01]  /*18e0*/  FMUL R132, R107, 0.25 ;  /* 0x3e8000006b847820 */ /* 0x000fe20000400000 */
[----:B------:R-:W-:Y:S01]  /*18f0*/  @!P4 FMUL R32, R32, 16777216 ;  /* 0x4b8000002020c820 */ /* 0x000fe20000400000 */
[----:B------:R-:W-:Y:S01]  /*1900*/  FADD R122, R85, 1 ;  /* 0x3f800000557a7421 */ /* 0x000fe20000000000 */
[----:B------:R-:W-:Y:S01]  /*1910*/  FSETP.GT.AND P4, PT, |R123|, 8.50705917302346158658e+37, PT ;  /* 0x7e8000007b00780b */ /* 0x000fe20003f84200 */
[----:B------:R-:W-:Y:S01]  /*1920*/  FADD R106, R10, -R53 ;  /* 0x800000350a6a7221 */ /* 0x000fe20000000000 */
[----:B------:R-:W-:Y:S01]  /*1930*/  FSEL R33, R27, R120, P6 ;  /* 0x000000781b217208 */ /* 0x000fe20003000000 */
[----:B------:R-:W-:Y:S01]  /*1940*/  FADD R125, R84, 1 ;  /* 0x3f800000547d7421 */ /* 0x000fe20000000000 */
[----:B------:R-:W-:Y:S01]  /*1950*/  FSEL R35, R31, R104, P6 ;  /* 0x000000681f237208 */ /* 0x000fe20003000000 */
[----:B------:R-:W-:Y:S01]  /*1960*/  FMUL R31, R122, 0.25 ;  /* 0x3e8000007a1f7820 */ /* 0x000fe20000400000 */
[----:B------:R-:W-:Y:S01]  /*1970*/  FSETP.GEU.AND P6, PT, |R123|, 1.175494350822287508e-38, PT ;  /* 0x008000007b00780b */ /* 0x000fe20003fce200 */
[----:B------:R-:W-:Y:S01]  /*1980*/  @!P5 FMUL R33, R33, 16777216 ;  /* 0x4b8000002121d820 */ /* 0x000fe20000400000 */
[----:B------:R-:W-:Y:S01]  /*1990*/  FSEL R36, R34, R123, P4 ;  /* 0x0000007b22247208 */ /* 0x000fe20002000000 */
[----:B------:R-:W-:Y:S01]  /*19a0*/  @!P5 FMUL R35, R35, 16777216 ;  /* 0x4b8000002323d820 */ /* 0x000fe20000400000 */
[----:B------:R-:W-:Y:S01]  /*19b0*/  FSEL R132, R132, R107, P4 ;  /* 0x0000006b84847208 */ /* 0x000fe20002000000 */
[----:B------:R-:W-:Y:S01]  /*19c0*/  FMUL R37, R106, 0.25 ;  /* 0x3e8000006a257820 */ /* 0x000fe20000400000 */
[C---:B------:R-:W-:Y:S01]  /*19d0*/  FSETP.GEU.AND P4, PT, |R122|.reuse, 1.175494350822287508e-38, PT ;  /* 0x008000007a00780b */ /* 0x040fe20003f8e200 */
[----:B------:R0:W1:Y:S01]  /*19e0*/  MUFU.RCP R12, R13 ;  /* 0x0000000d000c7308 */ /* 0x0000620000001000 */
[----:B------:R-:W-:Y:S01]  /*19f0*/  FSETP.GT.AND P5, PT, |R122|, 8.50705917302346158658e+37, PT ;  /* 0x7e8000007a00780b */ /* 0x000fe20003fa4200 */
[----:B------:R-:W-:Y:S01]  /*1a00*/  FADD R109, R11, -R52 ;  /* 0x800000340b6d7221 */ /* 0x000fe20000000000 */
[----:B------:R-:W-:Y:S01]  /*1a10*/  FADD R124, R83, 1 ;  /* 0x3f800000537c7421 */ /* 0x000fe20000000000 */
[----:B------:R-:W-:Y:S01]  /*1a20*/  FMUL R34, R125, 0.25 ;  /* 0x3e8000007d227820 */ /* 0x000fe20000400000 */
[----:B------:R-:W-:Y:S01]  /*1a30*/  FSEL R101, R37, R106, P5 ;  /* 0x0000006a25657208 */ /* 0x000fe20002800000 */
[----:B------:R-:W-:Y:S01]  /*1a40*/  @!P6 FMUL R36, R36, 16777216 ;  /* 0x4b8000002424e820 */ /* 0x000fe20000400000 */
[----:B------:R-:W-:Y:S01]  /*1a50*/  @!P6 FMUL R132, R132, 16777216 ;  /* 0x4b8000008484e820 */ /* 0x000fe20000400000 */
[----:B------:R-:W-:Y:S01]  /*1a60*/  FMUL R134, R109, 0.25 ;  /* 0x3e8000006d867820 */ /* 0x000fe20000400000 */
[----:B0-----:R-:W-:Y:S01]  /*1a70*/  FSEL R13, R31, R122, P5 ;  /* 0x0000007a1f0d7208 */ /* 0x001fe20002800000 */
[----:B------:R-:W-:Y:S01]  /*1a80*/  FADD R108, R24, -R51 ;  /* 0x80000033186c7221 */ /* 0x000fe20000000000 */
[C---:B------:R-:W-:Y:S01]  /*1a90*/  FSETP.GEU.AND P5, PT, |R125|.reuse, 1.175494350822287508e-38, PT ;  /* 0x008000007d00780b */ /* 0x040fe20003fae200 */
[----:B------:R0:W-:Y:S01]  /*1aa0*/  MUFU.RCP R27, R14 ;  /* 0x0000000e001b7308 */ /* 0x0001e20000001000 */
[----:B------:R-:W-:Y:S01]  /*1ab0*/  FSETP.GT.AND P6, PT, |R125|, 8.50705917302346158658e+37, PT ;  /* 0x7e8000007d00780b */ /* 0x000fe20003fc4200 */
[----:B------:R-:W-:Y:S01]  /*1ac0*/  @!P4 FMUL R13, R13, 16777216 ;  /* 0x4b8000000d0dc820 */ /* 0x000fe20000400000 */
[----:B------:R-:W-:Y:S01]  /*1ad0*/  @!P4 FMUL R101, R101, 16777216 ;  /* 0x4b8000006565c820 */ /* 0x000fe20000400000 */
[C---:B------:R-:W-:Y:S01]  /*1ae0*/  FSETP.GEU.AND P4, PT, |R124|.reuse, 1.175494350822287508e-38, PT ;  /* 0x008000007c00780b */ /* 0x040fe20003f8e200 */
[----:B------:R-:W-:Y:S01]  /*1af0*/  FMUL R37, R124, 0.25 ;  /* 0x3e8000007c257820 */ /* 0x000fe20000400000 */
[----:B------:R-:W-:Y:S01]  /*1b00*/  FSEL R134, R134, R109, P6 ;  /* 0x0000006d86867208 */ /* 0x000fe20003000000 */
[----:B------:R-:W-:Y:S01]  /*1b10*/  FMUL R131, R108, 0.25 ;  /* 0x3e8000006c837820 */ /* 0x000fe20000400000 */
[----:B------:R-:W-:Y:S01]  /*1b20*/  FADD R127, R82, 1 ;  /* 0x3f800000527f7421 */ /* 0x000fe20000000000 */
[----:B0-----:R-:W-:Y:S01]  /*1b30*/  FSEL R14, R34, R125, P6 ;  /* 0x0000007d220e7208 */ /* 0x001fe20003000000 */
[----:B------:R-:W-:Y:S01]  /*1b40*/  FADD R111, R25, -R50 ;  /* 0x80000032196f7221 */ /* 0x000fe20000000000 */
[----:B------:R-:W-:Y:S01]  /*1b50*/  FSETP.GT.AND P6, PT, |R124|, 8.50705917302346158658e+37, PT ;  /* 0x7e8000007c00780b */ /* 0x000fe20003fc4200 */
[----:B------:R0:W2:Y:S01]  /*1b60*/  MUFU.RCP R31, R30 ;  /* 0x0000001e001f7308 */ /* 0x0000a20000001000 */
[----:B------:R-:W-:Y:S01]  /*1b70*/  @!P5 FMUL R134, R134, 16777216 ;  /* 0x4b8000008686d820 */ /* 0x000fe20000400000 */
[----:B------:R-:W-:Y:S01]  /*1b80*/  @!P5 FMUL R14, R14, 16777216 ;  /* 0x4b8000000e0ed820 */ /* 0x000fe20000400000 */
[----:B------:R-:W-:Y:S01]  /*1b90*/  FSEL R117, R37, R124, P6 ;  /* 0x0000007c25757208 */ /* 0x000fe20003000000 */
[----:B------:R-:W-:Y:S01]  /*1ba0*/  FMUL R136, R111, 0.25 ;  /* 0x3e8000006f887820 */ /* 0x000fe20000400000 */
[----:B------:R-:W-:Y:S01]  /*1bb0*/  FSEL R133, R131, R108, P6 ;  /* 0x0000006c83857208 */ /* 0x000fe20003000000 */
[----:B------:R-:W-:Y:S01]  /*1bc0*/  FADD R126, R81, 1 ;  /* 0x3f800000517e7421 */ /* 0x000fe20000000000 */
[----:B------:R-:W-:Y:S01]  /*1bd0*/  FADD R110, R22, -R49 ;  /* 0x80000031166e7221 */ /* 0x000fe20000000000 */
[C---:B------:R-:W-:Y:S01]  /*1be0*/  FSETP.GEU.AND P5, PT, |R127|.reuse, 1.175494350822287508e-38, PT ;  /* 0x008000007f00780b */ /* 0x040fe20003fae200 */
[C---:B0-----:R-:W-:Y:S01]  /*1bf0*/  FMUL R30, R127.reuse, 0.25 ;  /* 0x3e8000007f1e7820 */ /* 0x041fe20000400000 */
[----:B------:R-:W-:Y:S01]  /*1c00*/  FSETP.GT.AND P6, PT, |R127|, 8.50705917302346158658e+37, PT ;  /* 0x7e8000007f00780b */ /* 0x000fe20003fc4200 */
[----:B------:R0:W-:Y:S01]  /*1c10*/  MUFU.RCP R34, R33 ;  /* 0x0000002100227308 */ /* 0x0001e20000001000 */
[----:B------:R-:W-:Y:S01]  /*1c20*/  FMUL R131, R110, 0.25 ;  /* 0x3e8000006e837820 */ /* 0x000fe20000400000 */
[----:B------:R-:W-:Y:S01]  /*1c30*/  FADD R129, R80, 1 ;  /* 0x3f80000050817421 */ /* 0x000fe20000000000 */
[----:B------:R-:W-:Y:S01]  /*1c40*/  FSEL R135, R30, R127, P6 ;  /* 0x0000007f1e877208 */ /* 0x000fe20003000000 */
[----:B------:R-:W-:Y:S01]  /*1c50*/  @!P4 FMUL R117, R117, 16777216 ;  /* 0x4b8000007575c820 */ /* 0x000fe20000400000 */
[----:B------:R-:W-:Y:S01]  /*1c60*/  FSEL R136, R136, R111, P6 ;  /* 0x0000006f88887208 */ /* 0x000fe20003000000 */
[----:B------:R-:W-:Y:S01]  /*1c70*/  @!P4 FMUL R133, R133, 16777216 ;  /* 0x4b8000008585c820 */ /* 0x000fe20000400000 */
[C---:B------:R-:W-:Y:S01]  /*1c80*/  FSETP.GT.AND P6, PT, |R126|.reuse, 8.50705917302346158658e+37, PT ;  /* 0x7e8000007e00780b */ /* 0x040fe20003fc4200 */
[----:B------:R-:W-:Y:S01]  /*1c90*/  FADD R113, R23, -R48 ;  /* 0x8000003017717221 */ /* 0x000fe20000000000 */
[C---:B0-----:R-:W-:Y:S01]  /*1ca0*/  FMUL R33, R126.reuse, 0.25 ;  /* 0x3e8000007e217820 */ /* 0x041fe20000400000 */
[----:B------:R-:W-:Y:S01]  /*1cb0*/  FSETP.GEU.AND P4, PT, |R126|, 1.175494350822287508e-38, PT ;  /* 0x008000007e00780b */ /* 0x000fe20003f8e200 */
[----:B------:R0:W-:Y:S01]  /*1cc0*/  MUFU.RCP R37, R36 ;  /* 0x0000002400257308 */ /* 0x0001e20000001000 */
[----:B------:R-:W-:Y:S01]  /*1cd0*/  FSEL R139, R131, R110, P6 ;  /* 0x0000006e838b7208 */ /* 0x000fe20003000000 */
[----:B------:R-:W-:Y:S01]  /*1ce0*/  @!P5 FMUL R135, R135, 16777216 ;  /* 0x4b8000008787d820 */ /* 0x000fe20000400000 */
[----:B------:R-:W-:Y:S01]  /*1cf0*/  FSEL R137, R33, R126, P6 ;  /* 0x0000007e21897208 */ /* 0x000fe20003000000 */
[----:B------:R-:W-:Y:S01]  /*1d00*/  @!P5 FMUL R136, R136, 16777216 ;  /* 0x4b8000008888d820 */ /* 0x000fe20000400000 */
[----:B------:R-:W-:Y:S01]  /*1d10*/  FSETP.GEU.AND P6, PT, |R129|, 1.175494350822287508e-38, PT ;  /* 0x008000008100780b */ /* 0x000fe20003fce200 */
[----:B------:R-:W-:Y:S01]  /*1d20*/  FMUL R138, R113, 0.25 ;  /* 0x3e800000718a7820 */ /* 0x000fe20000400000 */
[----:B------:R-:W-:Y:S01]  /*1d30*/  FSETP.GT.AND P5, PT, |R129|, 8.50705917302346158658e+37, PT ;  /* 0x7e8000008100780b */ /* 0x000fe20003fa4200 */
[----:B------:R-:W-:Y:S01]  /*1d40*/  FADD R128, R79, 1 ;  /* 0x3f8000004f807421 */ /* 0x000fe20000000000 */
[----:B0-----:R-:W-:Y:S01]  /*1d50*/  FMUL R36, R129, 0.25 ;  /* 0x3e80000081247820 */ /* 0x001fe20000400000 */
[----:B------:R-:W-:Y:S01]  /*1d60*/  FADD R112, R155, -R47 ;  /* 0x8000002f9b707221 */ /* 0x000fe20000000000 */
[----:B------:R0:W-:Y:S01]  /*1d70*/  MUFU.RCP R30, R13 ;  /* 0x0000000d001e7308 */ /* 0x0001e20000001000 */
[----:B------:R-:W-:Y:S01]  /*1d80*/  FSEL R140, R138, R113, P5 ;  /* 0x000000718a8c7208 */ /* 0x000fe20002800000 */
[----:B------:R-:W-:Y:S01]  /*1d90*/  FADD R130, R77, 1 ;  /* 0x3f8000004d827421 */ /* 0x000fe20000000000 */
[----:B------:R-:W-:Y:S01]  /*1da0*/  FADD R114, R153, -R94 ;  /* 0x8000005e99727221 */ /* 0x000fe20000000000 */
[----:B------:R-:W-:Y:S01]  /*1db0*/  @!P4 FMUL R137, R137, 16777216 ;  /* 0x4b8000008989c820 */ /* 0x000fe20000400000 */
[----:B------:R-:W-:Y:S01]  /*1dc0*/  @!P4 FMUL R139, R139, 16777216 ;  /* 0x4b8000008b8bc820 */ /* 0x000fe20000400000 */
[----:B------:R-:W-:Y:S01]  /*1dd0*/  FMUL R131, R128, 0.25 ;  /* 0x3e80000080837820 */ /* 0x000fe20000400000 */
[----:B------:R-:W-:Y:S01]  /*1de0*/  FMUL R141, R112, 0.25 ;  /* 0x3e800000708d7820 */ /* 0x000fe20000400000 */
[----:B------:R-:W-:Y:S01]  /*1df0*/  FSETP.GT.AND P4, PT, |R128|, 8.50705917302346158658e+37, PT ;  /* 0x7e8000008000780b */ /* 0x000fe20003f84200 */
[----:B------:R-:W-:Y:S01]  /*1e00*/  FADD R103, R78, 1 ;  /* 0x3f8000004e677421 */ /* 0x000fe20000000000 */
[----:B0-----:R-:W-:Y:S01]  /*1e10*/  FSEL R13, R36, R129, P5 ;  /* 0x00000081240d7208 */ /* 0x001fe20002800000 */
[----:B------:R-:W-:Y:S01]  /*1e20*/  @!P6 FMUL R140, R140, 16777216 ;  /* 0x4b8000008c8ce820 */ /* 0x000fe20000400000 */
[----:B------:R0:W-:Y:S01]  /*1e30*/  MUFU.RCP R36, R117 ;  /* 0x0000007500247308 */ /* 0x0001e20000001000 */
[----:B------:R-:W-:Y:S01]  /*1e40*/  FSEL R142, R131, R128, P4 ;  /* 0x00000080838e7208 */ /* 0x000fe20002000000 */
[----:B------:R-:W-:Y:S01]  /*1e50*/  FADD R131, R76, 1 ;  /* 0x3f8000004c837421 */ /* 0x000fe20000000000 */
[----:B------:R-:W-:Y:S01]  /*1e60*/  @!P6 FMUL R13, R13, 16777216 ;  /* 0x4b8000000d0de820 */ /* 0x000fe20000400000 */
[----:B------:R-:W-:Y:S01]  /*1e70*/  FSETP.GT.AND P6, PT, |R130|, 8.50705917302346158658e+37, PT ;  /* 0x7e8000008200780b */ /* 0x000fe20003fc4200 */
[----:B------:R-:W-:Y:S01]  /*1e80*/  FADD R115, R154, -R46 ;  /* 0x8000002e9a737221 */ /* 0x000fe20000000000 */
[----:B------:R-:W-:Y:S01]  /*1e90*/  FSEL R143, R141, R112, P4 ;  /* 0x000000708d8f7208 */ /* 0x000fe20002000000 */
[----:B------:R-:W-:Y:S01]  /*1ea0*/  FMUL R141, R130, 0.25 ;  /* 0x3e800000828d7820 */ /* 0x000fe20000400000 */
[----:B------:R3:W-:Y:S01]  /*1eb0*/  MUFU.RCP R33, R14 ;  /* 0x0000000e00217308 */ /* 0x0007e20000001000 */
[----:B0-----:R-:W-:Y:S01]  /*1ec0*/  FMUL R117, R114, 0.25 ;  /* 0x3e80000072757820 */ /* 0x001fe20000400000 */
[----:B------:R-:W-:Y:S01]  /*1ed0*/  FSETP.GEU.AND P4, PT, |R130|, 1.175494350822287508e-38, PT ;  /* 0x008000008200780b */ /* 0x000fe20003f8e200 */
[----:B------:R-:W-:Y:S01]  /*1ee0*/  FMUL R138, R115, 0.25 ;  /* 0x3e800000738a7820 */ /* 0x000fe20000400000 */
[----:B------:R-:W-:Y:S01]  /*1ef0*/  FSETP.GT.AND P5, PT, |R103|, 8.50705917302346158658e+37, PT ;  /* 0x7e8000006700780b */ /* 0x000fe20003fa4200 */
[----:B-1----:R-:W-:Y:S01]  /*1f00*/  FFMA R12, R12, R15, R59 ;  /* 0x0000000f0c0c7223 */ /* 0x002fe2000000003b */
[----:B------:R-:W-:Y:S01]  /*1f10*/  FSEL R148, R117, R114, P6 ;  /* 0x0000007275947208 */ /* 0x000fe20003000000 */
[----:B------:R-:W-:Y:S01]  /*1f20*/  FADD R117, R152, -R95 ;  /* 0x8000005f98757221 */ /* 0x000fe20000000000 */
[----:B------:R-:W-:Y:S01]  /*1f30*/  FSEL R146, R141, R130, P6 ;  /* 0x000000828d927208 */ /* 0x000fe20003000000 */
[----:B---3--:R-:W-:Y:S01]  /*1f40*/  FMUL R14, R103, 0.25 ;  /* 0x3e800000670e7820 */ /* 0x008fe20000400000 */
[----:B------:R-:W-:Y:S01]  /*1f50*/  FSETP.GT.AND P6, PT, |R131|, 8.50705917302346158658e+37, PT ;  /* 0x7e8000008300780b */ /* 0x000fe20003fc4200 */
[----:B------:R-:W-:Y:S01]  /*1f60*/  FMUL R150, R117, 0.25 ;  /* 0x3e80000075967820 */ /* 0x000fe20000400000 */
[----:B------:R-:W-:Y:S01]  /*1f70*/  FSEL R145, R138, R115, P5 ;  /* 0x000000738a917208 */ /* 0x000fe20002800000 */
[----:B------:R-:W0:Y:S01]  /*1f80*/  MUFU.RCP R28, R28 ;  /* 0x0000001c001c7308 */ /* 0x000e220000001000 */
[----:B------:R-:W-:Y:S01]  /*1f90*/  FSEL R144, R14, R103, P5 ;  /* 0x000000670e907208 */ /* 0x000fe20002800000 */
[----:B------:R-:W-:Y:S01]  /*1fa0*/  FMUL R14, R131, 0.25 ;  /* 0x3e800000830e7820 */ /* 0x000fe20000400000 */
[----:B------:R-:W-:Y:S01]  /*1fb0*/  FSEL R151, R150, R117, P6 ;  /* 0x0000007596977208 */ /* 0x000fe20003000000 */
[----:B------:R-:W-:Y:S01]  /*1fc0*/  @!P4 FMUL R146, R146, 16777216 ;  /* 0x4b8000009292c820 */ /* 0x000fe20000400000 */
[----:B------:R-:W-:Y:S01]  /*1fd0*/  @!P4 FMUL R148, R148, 16777216 ;  /* 0x4b8000009494c820 */ /* 0x000fe20000400000 */
[----:B------:R-:W-:Y:S01]  /*1fe0*/  FSETP.GEU.AND P5, PT, |R103|, 1.175494350822287508e-38, PT ;  /* 0x008000006700780b */ /* 0x000fe20003fae200 */
[----:B--2---:R-:W-:Y:S01]  /*1ff0*/  FFMA R15, R31, R32, R56 ;  /* 0x000000201f0f7223 */ /* 0x004fe20000000038 */
[----:B------:R-:W-:Y:S01]  /*2000*/  FSEL R149, R14, R131, P6 ;  /* 0x000000830e957208 */ /* 0x000fe20003000000 */
[----:B------:R-:W1:Y:S01]  /*2010*/  MUFU.RCP R138, R137 ;  /* 0x00000089008a7308 */ /* 0x000e620000001000 */
[----:B------:R-:W-:-:S02]  /*2020*/  FSETP.GEU.AND P6, PT, |R128|, 1.175494350822287508e-38, PT ;  /* 0x008000008000780b */ /* 0x000fc40003fce200 */
[----:B------:R-:W-:Y:S01]  /*2030*/  FSETP.GEU.AND P4, PT, |R131|, 1.175494350822287508e-38, PT ;  /* 0x008000008300780b */ /* 0x000fe20003f8e200 */
[----:B0-----:R-:W-:-:S04]  /*2040*/  FFMA R14, R28, R29, R57 ;  /* 0x0000001d1c0e7223 */ /* 0x001fc80000000039 */
[----:B------:R-:W0:Y:S01]  /*2050*/  MUFU.RCP R135, R135 ;  /* 0x0000008700877308 */ /* 0x000e220000001000 */
[----:B------:R-:W-:Y:S01]  /*2060*/  FFMA R28, R30, R101, R53 ;  /* 0x000000651e1c7223 */ /* 0x000fe20000000035 */
[----:B------:R-:W-:Y:S01]  /*2070*/  @!P5 FMUL R144, R144, 16777216 ;  /* 0x4b8000009090d820 */ /* 0x000fe20000400000 */
[----:B------:R-:W-:Y:S01]  /*2080*/  FFMA R29, R33, R134, R52 ;  /* 0x00000086211d7223 */ /* 0x000fe20000000034 */
[----:B------:R-:W-:Y:S01]  /*2090*/  @!P5 FMUL R145, R145, 16777216 ;  /* 0x4b8000009191d820 */ /* 0x000fe20000400000 */
[----:B------:R-:W-:Y:S01]  /*20a0*/  FADD R10, R10, -R28 ;  /* 0x8000001c0a0a7221 */ /* 0x000fe20000000000 */
[----:B------:R-:W-:Y:S01]  /*20b0*/  @!P6 FMUL R142, R142, 16777216 ;  /* 0x4b8000008e8ee820 */ /* 0x000fe20000400000 */
[----:B------:R-:W-:Y:S01]  /*20c0*/  @!P6 FMUL R143, R143, 16777216 ;  /* 0x4b8000008f8fe820 */ /* 0x000fe20000400000 */
[----:B------:R-:W-:Y:S01]  /*20d0*/  @!P4 FMUL R149, R149, 16777216 ;  /* 0x4b8000009595c820 */ /* 0x000fe20000400000 */
[----:B------:R2:W3:Y:S01]  /*20e0*/  MUFU.RCP R141, R13 ;  /* 0x0000000d008d7308 */ /* 0x0004e20000001000 */
[----:B------:R-:W-:Y:S01]  /*20f0*/  @!P4 FMUL R151, R151, 16777216 ;  /* 0x4b8000009797c820 */ /* 0x000fe20000400000 */
[----:B------:R-:W-:Y:S01]  /*2100*/  FADD R11, R11, -R29 ;  /* 0x8000001d0b0b7221 */ /* 0x000fe20000000000 */
[----:B------:R-:W-:Y:S01]  /*2110*/  FFMA R30, R36, R133, R51 ;  /* 0x00000085241e7223 */ /* 0x000fe20000000033 */
[----:B-1----:R-:W-:Y:S01]  /*2120*/  FFMA R32, R138, R139, R49 ;  /* 0x0000008b8a207223 */ /* 0x002fe20000000031 */
[----:B------:R-:W-:Y:S01]  /*2130*/  FFMA R106, R106, R10, R69 ;  /* 0x0000000a6a6a7223 */ /* 0x000fe20000000045 */
[----:B------:R-:W-:Y:S01]  /*2140*/  FFMA R109, R109, R11, R68 ;  /* 0x0000000b6d6d7223 */ /* 0x000fe20000000044 */
[----:B0-----:R-:W-:Y:S01]  /*2150*/  FFMA R31, R135, R136, R50 ;  /* 0x00000088871f7223 */ /* 0x001fe20000000032 */
[----:B------:R-:W0:Y:S01]  /*2160*/  MUFU.RCP R137, R144 ;  /* 0x0000009000897308 */ /* 0x000e220000001000 */
[----:B--2---:R-:W-:Y:S01]  /*2170*/  FFMA R13, R27, R26, R58 ;  /* 0x0000001a1b0d7223 */ /* 0x004fe2000000003a */
[----:B------:R-:W-:Y:S01]  /*2180*/  FFMA R26, R34, R35, R55 ;  /* 0x00000023221a7223 */ /* 0x000fe20000000037 */
[----:B------:R-:W-:Y:S01]  /*2190*/  FFMA R27, R37, R132, R54 ;  /* 0x00000084251b7223 */ /* 0x000fe20000000036 */
[----:B------:R-:W-:Y:S01]  /*21a0*/  FADD R10, R17, -R15 ;  /* 0x8000000f110a7221 */ /* 0x000fe20000000000 */
[----:B------:R-:W-:Y:S01]  /*21b0*/  FADD R11, R16, -R14 ;  /* 0x8000000e100b7221 */ /* 0x000fe20000000000 */
[----:B------:R-:W-:Y:S01]  /*21c0*/  FADD R22, R22, -R32 ;  /* 0x8000002016167221 */ /* 0x000fe20000000000 */
[----:B------:R-:W-:Y:S01]  /*21d0*/  FADD R25, R25, -R31 ;  /* 0x8000001f19197221 */ /* 0x000fe20000000000 */
[----:B------:R-:W1:Y:S01]  /*21e0*/  MUFU.RCP R147, R146 ;  /* 0x0000009200937308 */ /* 0x000e620000001000 */
[----:B---3--:R-:W-:Y:S01]  /*21f0*/  FFMA R33, R141, R140, R48 ;  /* 0x0000008c8d217223 */ /* 0x008fe20000000030 */
[----:B------:R-:W-:Y:S01]  /*2200*/  FADD R24, R24, -R30 ;  /* 0x8000001e18187221 */ /* 0x000fe20000000000 */
[----:B------:R-:W-:Y:S01]  /*2210*/  FADD R21, R21, -R27 ;  /* 0x8000001b15157221 */ /* 0x000fe20000000000 */
[----:B------:R-:W-:Y:S01]  /*2220*/  FADD R20, R20, -R26 ;  /* 0x8000001a14147221 */ /* 0x000fe20000000000 */
[----:B------:R-:W-:Y:S01]  /*2230*/  FADD R23, R23, -R33 ;  /* 0x8000002117177221 */ /* 0x000fe20000000000 */
[----:B------:R-:W-:Y:S01]  /*2240*/  FADD R16, R19, -R13 ;  /* 0x8000000d13107221 */ /* 0x000fe20000000000 */
[----:B------:R-:W-:Y:S01]  /*2250*/  FADD R17, R18, -R12 ;  /* 0x8000000c12117221 */ /* 0x000fe20000000000 */
[----:B------:R-:W2:Y:S01]  /*2260*/  MUFU.RCP R150, R149 ;  /* 0x0000009500967308 */ /* 0x000ea20000001000 */
[----:B0-----:R-:W-:Y:S01]  /*2270*/  FFMA R35, R137, R145, R46 ;  /* 0x0000009189237223 */ /* 0x001fe2000000002e */
[----:B------:R-:W-:Y:S01]  /*2280*/  FFMA R113, R113, R23, R64 ;  /* 0x0000001771717223 */ /* 0x000fe20000000040 */
[----:B------:R-:W-:Y:S01]  /*2290*/  FFMA R110, R110, R22, R65 ;  /* 0x000000166e6e7223 */ /* 0x000fe20000000041 */
[----:B------:R-:W-:Y:S01]  /*22a0*/  FFMA R111, R111, R25, R66 ;  /* 0x000000196f6f7223 */ /* 0x000fe20000000042 */
[----:B------:R-:W-:Y:S01]  /*22b0*/  FADD R133, R154, -R35 ;  /* 0x800000239a857221 */ /* 0x000fe20000000000 */
[----:B------:R-:W-:Y:S01]  /*22c0*/  FFMA R108, R108, R24, R67 ;  /* 0x000000186c6c7223 */ /* 0x000fe20000000043 */
[----:B------:R-:W-:Y:S01]  /*22d0*/  FFMA R107, R107, R21, R70 ;  /* 0x000000156b6b7223 */ /* 0x000fe20000000046 */
[----:B------:R-:W0:Y:S01]  /*22e0*/  MUFU.RCP R142, R142 ;  /* 0x0000008e008e7308 */ /* 0x000e220000001000 */
[----:B-1----:R-:W-:Y:S01]  /*22f0*/  FFMA R37, R147, R148, R94 ;  /* 0x0000009493257223 */ /* 0x002fe2000000005e */
[----:B------:R-:W-:Y:S01]  /*2300*/  FFMA R115, R115, R133, R62 ;  /* 0x0000008573737223 */ /* 0x000fe2000000003e */
[----:B------:R-:W-:Y:S01]  /*2310*/  FFMA R104, R104, R20, R71 ;  /* 0x0000001468687223 */ /* 0x000fe20000000047 */
[----:B------:R-:W-:Y:S01]  /*2320*/  FFMA R105, R105, R10, R72 ;  /* 0x0000000a69697223 */ /* 0x000fe20000000048 */
[----:B------:R-:W-:Y:S01]  /*2330*/  FADD R132, R153, -R37 ;  /* 0x8000002599847221 */ /* 0x000fe20000000000 */
[----:B------:R-:W-:Y:S01]  /*2340*/  FFMA R102, R102, R11, R73 ;  /* 0x0000000b66667223 */ /* 0x000fe20000000049 */
[----:B------:R-:W-:Y:S01]  /*2350*/  FFMA R39, R39, R16, R74 ;  /* 0x0000001027277223 */ /* 0x000fe2000000004a */
[----:B--2---:R-:W-:Y:S01]  /*2360*/  FFMA R36, R150, R151, R95 ;  /* 0x0000009796247223 */ /* 0x004fe2000000005f */
[----:B------:R-:W-:Y:S01]  /*2370*/  FFMA R114, R114, R132, R61 ;  /* 0x0000008472727223 */ /* 0x000fe2000000003d */
[----:B------:R-:W-:-:S02]  /*2380*/  FFMA R38, R38, R17, R75 ;  /* 0x0000001126267223 */ /* 0x000fc4000000004b */
[----:B------:R-:W-:Y:S01]  /*2390*/  FADD R101, R152, -R36 ;  /* 0x8000002498657221 */ /* 0x000fe20000000000 */
[----:B0-----:R-:W-:-:S03]  /*23a0*/  FFMA R34, R142, R143, R47 ;  /* 0x0000008f8e227223 */ /* 0x001fc6000000002f */
[----:B------:R-:W-:Y:S01]  /*23b0*/  FFMA R117, R117, R101, R60 ;  /* 0x0000006575757223 */ /* 0x000fe2000000003c */
[----:B------:R-:W-:-:S04]  /*23c0*/  FADD R134, R155, -R34 ;  /* 0x800000229b867221 */ /* 0x000fc80000000000 */
[----:B------:R-:W-:Y:S01]  /*23d0*/  FFMA R112, R112, R134, R63 ;  /* 0x0000008670707223 */ /* 0x000fe2000000003f */
.L_x_0:
[----:B------:R-:W-:Y:S01]  /*23e0*/  PLOP3.LUT P4, PT, P0, PT, PT, 0x80, 0x0 ;  /* 0x000000000000781c */ /* 0x000fe2000078f070 */
[----:B------:R0:W-:Y:S01]  /*23f0*/  @P1 STG.E.128 [R8.64], R4 ;  /* 0x0000000408001986 */ /* 0x0001e2000c101d06 */
[----:B------:R-:W-:Y:S01]  /*2400*/  FSEL R48, R33, R48, P1 ;  /* 0x0000003021307208 */ /* 0x000fe20000800000 */
[----:B------:R-:W-:Y:S01]  /*2410*/  IMAD.MOV.U32 R33, RZ, RZ, 0x800 ;  /* 0x00000800ff217424 */ /* 0x000fe200078e00ff */
[----:B------:R-:W-:Y:S02]  /*2420*/  FSEL R59, R12, R59, P1 ;  /* 0x0000003b0c3b7208 */ /* 0x000fe40000800000 */
[----:B------:R-:W-:Y:S02]  /*2430*/  FSEL R58, R13, R58, P1 ;  /* 0x0000003a0d3a7208 */ /* 0x000fe40000800000 */
[----:B------:R-:W-:Y:S02]  /*2440*/  FSEL R57, R14, R57, P1 ;  /* 0x000000390e397208 */ /* 0x000fe40000800000 */
[----:B------:R-:W-:-:S02]  /*2450*/  FSEL R56, R15, R56, P1 ;  /* 0x000000380f387208 */ /* 0x000fc40000800000 */
[----:B------:R-:W-:Y:S02]  /*2460*/  FSEL R55, R26, R55, P1 ;  /* 0x000000371a377208 */ /* 0x000fe40000800000 */
[----:B------:R-:W-:Y:S02]  /*2470*/  FSEL R54, R27, R54, P1 ;  /* 0x000000361b367208 */ /* 0x000fe40000800000 */
        /* <DEDUP_REMOVED lines=36> */
[----:B------:R-:W-:Y:S02]  /*26c0*/  PLOP3.LUT P0, PT, PT, PT, PT, 0x8, 0x0 ;  /* 0x000000000000781c */ /* 0x000fe40003f0e170 */
[----:B------:R-:W-:Y:S02]  /*26d0*/  FSEL R80, R129, R80, P1 ;  /* 0x0000005081507208 */ /* 0x000fe40000800000 */
[----:B------:R-:W-:Y:S02]  /*26e0*/  FSEL R79, R128, R79, P1 ;  /* 0x0000004f804f7208 */ /* 0x000fe40000800000 */
[----:B------:R-:W-:-:S02]  /*26f0*/  FSEL R78, R103, R78, P1 ;  /* 0x0000004e674e7208 */ /* 0x000fc40000800000 */
[----:B------:R-:W-:Y:S02]  /*2700*/  FSEL R77, R130, R77, P1 ;  /* 0x0000004d824d7208 */ /* 0x000fe40000800000 */
[----:B------:R-:W-:Y:S01]  /*2710*/  FSEL R76, R131, R76, P1 ;  /* 0x0000004c834c7208 */ /* 0x000fe20000800000 */
[----:B0-----:R-:W-:Y:S01]  /*2720*/  @!P4 CALL.REL.NOINC `(.L_x_1) ;  /* 0x000000100000c944 */ /* 0x001fe20003c00000 */
[----:B------:R-:W-:Y:S05]  /*2730*/  BRA `(.L_x_2) ;  /* 0xffffddb000007947 */ /* 0x000fea000383ffff */
.L_x_1:
[----:B------:R-:W-:Y:S01]  /*2740*/  FADD R8, R91, R90 ;  /* 0x0000005a5b087221 */ /* 0x000fe20000000000 */
[----:B------:R-:W-:Y:S01]  /*2750*/  FMUL R7, R90, 0.25 ;  /* 0x3e8000005a077820 */ /* 0x000fe20000400000 */
[----:B------:R-:W-:Y:S01]  /*2760*/  FADD R22, R83, R82 ;  /* 0x0000005253167221 */ /* 0x000fe20000000000 */
[----:B------:R-:W-:Y:S01]  /*2770*/  FADD R50, -R51, R50 ;  /* 0x0000003233327221 */ /* 0x000fe20000000100 */
[----:B------:R-:W-:Y:S01]  /*2780*/  FADD R9, R89, R8 ;  /* 0x0000000859097221 */ /* 0x000fe20000000000 */
[----:B------:R-:W-:Y:S01]  /*2790*/  FSETP.GT.AND P1, PT, |R8|, 8.50705917302346158658e+37, PT ;  /* 0x7e8000000800780b */ /* 0x000fe20003f24200 */
[----:B------:R-:W-:Y:S01]  /*27a0*/  FADD R21, R81, R22 ;  /* 0x0000001651157221 */ /* 0x000fe20000000000 */
[----:B------:R-:W-:Y:S01]  /*27b0*/  FSETP.GT.AND P6, PT, |R22|, 8.50705917302346158658e+37, PT ;  /* 0x7e8000001600780b */ /* 0x000fe20003fc4200 */
[----:B------:R-:W-:Y:S01]  /*27c0*/  FMUL R12, R89, 0.25 ;  /* 0x3e800000590c7820 */ /* 0x000fe20000400000 */
[----:B------:R-:W-:Y:S01]  /*27d0*/  FSEL R90, R7, R90, P1 ;  /* 0x0000005a075a7208 */ /* 0x000fe20000800000 */
[----:B------:R-:W-:Y:S01]  /*27e0*/  FMUL R7, R82, 0.25 ;  /* 0x3e80000052077820 */ /* 0x000fe20000400000 */
[----:B------:R-:W-:Y:S01]  /*27f0*/  FSETP.GEU.AND P4, PT, |R8|, 1.175494350822287508e-38, PT ;  /* 0x008000000800780b */ /* 0x000fe20003f8e200 */
[----:B------:R-:W-:Y:S01]  /*2800*/  FMUL R13, R22, 0.25 ;  /* 0x3e800000160d7820 */ /* 0x000fe20000400000 */
[----:B------:R-:W-:Y:S01]  /*2810*/  FADD R24, R80, R21 ;  /* 0x0000001550187221 */ /* 0x000fe20000000000 */
[----:B------:R-:W-:Y:S01]  /*2820*/  FSETP.GT.AND P0, PT, |R9|, 8.50705917302346158658e+37, PT ;  /* 0x7e8000000900780b */ /* 0x000fe20003f04200 */
[----:B------:R-:W-:Y:S01]  /*2830*/  FMUL R14, R50, R50 ;  /* 0x00000032320e7220 */ /* 0x000fe20000400000 */
[----:B------:R-:W-:Y:S01]  /*2840*/  FSEL R82, R7, R82, P6 ;  /* 0x0000005207527208 */ /* 0x000fe20003000000 */
[----:B------:R-:W-:Y:S01]  /*2850*/  FMUL R7, R8, 0.25 ;  /* 0x3e80000008077820 */ /* 0x000fe20000400000 */
[----:B------:R-:W-:Y:S01]  /*2860*/  FSETP.GEU.AND P5, PT, |R22|, 1.175494350822287508e-38, PT ;  /* 0x008000001600780b */ /* 0x000fe20003fae200 */
[----:B------:R-:W-:Y:S01]  /*2870*/  FMUL R17, R80, 0.25 ;  /* 0x3e80000050117820 */ /* 0x000fe20000400000 */
[----:B------:R-:W-:Y:S01]  /*2880*/  FSEL R89, R12, R89, P0 ;  /* 0x000000590c597208 */ /* 0x000fe20000000000 */
[----:B------:R-:W-:Y:S01]  /*2890*/  FMUL R16, R81, 0.25 ;  /* 0x3e80000051107820 */ /* 0x000fe20000400000 */
[----:B------:R-:W-:Y:S01]  /*28a0*/  FSEL R7, R7, R8, P1 ;  /* 0x0000000807077208 */ /* 0x000fe20000800000 */
[----:B------:R-:W-:Y:S01]  /*28b0*/  FMUL R18, R21, 0.25 ;  /* 0x3e80000015127820 */ /* 0x000fe20000400000 */
[----:B------:R-:W-:Y:S01]  /*28c0*/  FSETP.GEU.AND P1, PT, |R9|, 1.175494350822287508e-38, PT ;  /* 0x008000000900780b */ /* 0x000fe20003f2e200 */
[----:B------:R-:W-:Y:S01]  /*28d0*/  @!P4 FMUL R90, R90, 16777216 ;  /* 0x4b8000005a5ac820 */ /* 0x000fe20000400000 */
[----:B------:R-:W-:Y:S01]  /*28e0*/  FSEL R15, R13, R22, P6 ;  /* 0x000000160d0f7208 */ /* 0x000fe20003000000 */
[----:B------:R-:W-:Y:S01]  /*28f0*/  @!P4 FMUL R7, R7, 16777216 ;  /* 0x4b8000000707c820 */ /* 0x000fe20000400000 */
[----:B------:R-:W-:Y:S01]  /*2900*/  FSETP.GT.AND P4, PT, |R24|, 8.50705917302346158658e+37, PT ;  /* 0x7e8000001800780b */ /* 0x000fe20003f84200 */
[----:B------:R-:W-:Y:S01]  /*2910*/  FMUL R83, R83, R14 ;  /* 0x0000000e53537220 */ /* 0x000fe20000400000 */
[----:B------:R-:W-:Y:S01]  /*2920*/  FMUL R12, R9, 0.25 ;  /* 0x3e800000090c7820 */ /* 0x000fe20000400000 */
[----:B------:R-:W-:Y:S01]  /*2930*/  FSETP.GT.AND P6, PT, |R21|, 8.50705917302346158658e+37, PT ;  /* 0x7e8000001500780b */ /* 0x000fe20003fc4200 */
[C---:B------:R-:W-:Y:S01]  /*2940*/  FADD R14, R88.reuse, R9 ;  /* 0x00000009580e7221 */ /* 0x040fe20000000000 */
[----:B------:R-:W-:Y:S01]  /*2950*/  FSEL R80, R17, R80, P4 ;  /* 0x0000005011507208 */ /* 0x000fe20002000000 */
[----:B------:R-:W-:Y:S01]  /*2960*/  FMUL R11, R88, 0.25 ;  /* 0x3e800000580b7820 */ /* 0x000fe20000400000 */
[----:B------:R-:W-:Y:S01]  /*2970*/  FSEL R20, R16, R81, P6 ;  /* 0x0000005110147208 */ /* 0x000fe20003000000 */
[----:B------:R-:W-:Y:S01]  /*2980*/  FADD R13, R87, R14 ;  /* 0x0000000e570d7221 */ /* 0x000fe20000000000 */
[----:B------:R-:W-:Y:S01]  /*2990*/  FSEL R17, R18, R21, P6 ;  /* 0x0000001512117208 */ /* 0x000fe20003000000 */
[----:B------:R-:W0:Y:S01]  /*29a0*/  MUFU.RCP R7, R7 ;  /* 0x0000000700077308 */ /* 0x000e220000001000 */
[----:B------:R-:W-:Y:S01]  /*29b0*/  FSEL R12, R12, R9, P0 ;  /* 0x000000090c0c7208 */ /* 0x000fe20000000000 */
[----:B------:R-:W-:Y:S01]  /*29c0*/  @!P5 FMUL R15, R15, 16777216 ;  /* 0x4b8000000f0fd820 */ /* 0x000fe20000400000 */
[----:B------:R-:W-:Y:S01]  /*29d0*/  FSETP.GEU.AND P6, PT, |R21|, 1.175494350822287508e-38, PT ;  /* 0x008000001500780b */ /* 0x000fe20003fce200 */
[----:B------:R-:W-:Y:S01]  /*29e0*/  FMUL R16, R87, 0.25 ;  /* 0x3e80000057107820 */ /* 0x000fe20000400000 */
[----:B------:R-:W-:Y:S01]  /*29f0*/  FSETP.GT.AND P0, PT, |R14|, 8.50705917302346158658e+37, PT ;  /* 0x7e8000000e00780b */ /* 0x000fe20003f04200 */
[----:B------:R-:W-:Y:S01]  /*2a00*/  @!P1 FMUL R12, R12, 16777216 ;  /* 0x4b8000000c0c9820 */ /* 0x000fe20000400000 */
[----:B------:R-:W-:Y:S01]  /*2a10*/  @!P1 FMUL R89, R89, 16777216 ;  /* 0x4b80000059599820 */ /* 0x000fe20000400000 */
[----:B------:R-:W-:Y:S01]  /*2a20*/  FSETP.GT.AND P1, PT, |R13|, 8.50705917302346158658e+37, PT ;  /* 0x7e8000000d00780b */ /* 0x000fe20003f24200 */
[----:B------:R-:W-:Y:S01]  /*2a30*/  FADD R25, R79, R24 ;  /* 0x000000184f197221 */ /* 0x000fe20000000000 */
[----:B------:R-:W-:Y:S01]  /*2a40*/  FSEL R88, R11, R88, P0 ;  /* 0x000000580b587208 */ /* 0x000fe20000000000 */
[----:B------:R-:W-:Y:S01]  /*2a50*/  FMUL R11, R14, 0.25 ;  /* 0x3e8000000e0b7820 */ /* 0x000fe20000400000 */
[----:B------:R-:W1:Y:S01]  /*2a60*/  MUFU.RCP R15, R15 ;  /* 0x0000000f000f7308 */ /* 0x000e620000001000 */
[----:B------:R-:W-:Y:S01]  /*2a70*/  FSEL R87, R16, R87, P1 ;  /* 0x0000005710577208 */ /* 0x000fe20000800000 */
[----:B------:R-:W-:Y:S01]  /*2a80*/  FMUL R16, R79, 0.25 ;  /* 0x3e8000004f107820 */ /* 0x000fe20000400000 */
[----:B------:R-:W-:Y:S01]  /*2a90*/  FMUL R19, R24, 0.25 ;  /* 0x3e80000018137820 */ /* 0x000fe20000400000 */
[----:B------:R-:W-:Y:S01]  /*2aa0*/  FSEL R11, R11, R14, P0 ;  /* 0x0000000e0b0b7208 */ /* 0x000fe20000000000 */
[----:B------:R-:W-:Y:S01]  /*2ab0*/  @!P6 FMUL R17, R17, 16777216 ;  /* 0x4b8000001111e820 */ /* 0x000fe20000400000 */
[----:B------:R-:W-:Y:S01]  /*2ac0*/  FSETP.GT.AND P0, PT, |R25|, 8.50705917302346158658e+37, PT ;  /* 0x7e8000001900780b */ /* 0x000fe20003f04200 */
[----:B------:R-:W-:Y:S01]  /*2ad0*/  FADD R58, -R59, R58 ;  /* 0x0000003a3b3a7221 */ /* 0x000fe20000000100 */
[----:B0-----:R-:W-:Y:S01]  /*2ae0*/  FMUL R7, R7, R90 ;  /* 0x0000005a07077220 */ /* 0x001fe20000400000 */
[----:B------:R-:W-:Y:S01]  /*2af0*/  FSEL R19, R19, R24, P4 ;  /* 0x0000001813137208 */ /* 0x000fe20002000000 */
[----:B------:R-:W-:Y:S01]  /*2b00*/  @!P5 FMUL R82, R82, 16777216 ;  /* 0x4b8000005252d820 */ /* 0x000fe20000400000 */
[----:B------:R-:W-:Y:S01]  /*2b10*/  FSEL R79, R16, R79, P0 ;  /* 0x0000004f104f7208 */ /* 0x000fe20000000000 */
[----:B------:R-:W-:Y:S01]  /*2b20*/  FMUL R16, R13, 0.25 ;  /* 0x3e8000000d107820 */ /* 0x000fe20000400000 */
[----:B------:R-:W0:Y:S01]  /*2b30*/  MUFU.RCP R17, R17 ;  /* 0x0000001100117308 */ /* 0x000e220000001000 */
[----:B------:R-:W-:Y:S01]  /*2b40*/  FSETP.NEU.AND P4, PT, R8, RZ, PT ;  /* 0x000000ff0800720b */ /* 0x000fe20003f8d000 */
[----:B------:R-:W-:Y:S01]  /*2b50*/  FMUL R10, R58, R58 ;  /* 0x0000003a3a0a7220 */ /* 0x000fe20000400000 */
[----:B------:R-:W-:Y:S01]  /*2b60*/  FADD R18, R86, R13 ;  /* 0x0000000d56127221 */ /* 0x000fe20000000000 */
[----:B------:R-:W-:Y:S01]  /*2b70*/  FSEL R16, R16, R13, P1 ;  /* 0x0000000d10107208 */ /* 0x000fe20000800000 */
[----:B------:R-:W-:Y:S01]  /*2b80*/  FMUL R26, R25, 0.25 ;  /* 0x3e800000191a7820 */ /* 0x000fe20000400000 */
[----:B------:R-:W-:Y:S01]  /*2b90*/  FSETP.GEU.AND P1, PT, |R24|, 1.175494350822287508e-38, PT ;  /* 0x008000001800780b */ /* 0x000fe20003f2e200 */
[----:B------:R-:W-:Y:S01]  /*2ba0*/  FADD R74, R75, R74 ;  /* 0x0000004a4b4a7221 */ /* 0x000fe20000000000 */
[----:B------:R-:W-:Y:S01]  /*2bb0*/  FSEL R7, R7, RZ, P4 ;  /* 0x000000ff07077208 */ /* 0x000fe20002000000 */
[----:B------:R-:W-:Y:S01]  /*2bc0*/  FMUL R10, R91, R10 ;  /* 0x0000000a5b0a7220 */ /* 0x000fe20000400000 */
[----:B------:R-:W-:Y:S01]  /*2bd0*/  FSETP.GEU.AND P5, PT, |R14|, 1.175494350822287508e-38, PT ;  /* 0x008000000e00780b */ /* 0x000fe20003fae200 */
[----:B-1----:R-:W-:Y:S01]  /*2be0*/  FMUL R82, R15, R82 ;  /* 0x000000520f527220 */ /* 0x002fe20000400000 */
[----:B------:R-:W-:Y:S01]  /*2bf0*/  FMUL R15, R86, 0.25 ;  /* 0x3e800000560f7820 */ /* 0x000fe20000400000 */
[----:B------:R-:W-:Y:S01]  /*2c00*/  FSETP.GT.AND P4, PT, |R18|, 8.50705917302346158658e+37, PT ;  /* 0x7e8000001200780b */ /* 0x000fe20003f84200 */
[----:B------:R-:W-:Y:S01]  /*2c10*/  FFMA R58, R58, R7, R59 ;  /* 0x000000073a3a7223 */ /* 0x000fe2000000003b */
[----:B------:R-:W-:Y:S01]  /*2c20*/  FSEL R26, R26, R25, P0 ;  /* 0x000000191a1a7208 */ /* 0x000fe20000000000 */
[----:B------:R-:W-:Y:S01]  /*2c30*/  FFMA R10, R7, R10, R74 ;  /* 0x0000000a070a7223 */ /* 0x000fe2000000004a */
[----:B------:R-:W-:Y:S01]  /*2c40*/  FSETP.GEU.AND P0, PT, |R25|, 1.175494350822287508e-38, PT ;  /* 0x008000001900780b */ /* 0x000fe20003f0e200 */
[----:B------:R-:W-:Y:S01]  /*2c50*/  FMUL R7, R18, 0.25 ;  /* 0x3e80000012077820 */ /* 0x000fe20000400000 */
[----:B------:R-:W-:Y:S01]  /*2c60*/  @!P6 FMUL R20, R20, 16777216 ;  /* 0x4b8000001414e820 */ /* 0x000fe20000400000 */
[----:B------:R-:W-:Y:S01]  /*2c70*/  FSEL R86, R15, R86, P4 ;  /* 0x000000560f567208 */ /* 0x000fe20002000000 */
[----:B------:R-:W-:Y:S01]  /*2c80*/  FADD R15, R85, R18 ;  /* 0x00000012550f7221 */ /* 0x000fe20000000000 */
[----:B------:R-:W-:Y:S01]  /*2c90*/  FADD R28, R78, R25 ;  /* 0x000000194e1c7221 */ /* 0x000fe20000000000 */
[----:B0-----:R-:W-:Y:S01]  /*2ca0*/  FMUL R17, R17, R20 ;  /* 0x0000001411117220 */ /* 0x001fe20000400000 */
[----:B------:R-:W-:Y:S01]  /*2cb0*/  FSEL R7, R7, R18, P4 ;  /* 0x0000001207077208 */ /* 0x000fe20002000000 */
[----:B------:R-:W-:Y:S01]  /*2cc0*/  FMUL R20, R85, 0.25 ;  /* 0x3e80000055147820 */ /* 0x000fe20000400000 */
[----:B------:R-:W-:Y:S01]  /*2cd0*/  @!P1 FMUL R19, R19, 16777216 ;  /* 0x4b80000013139820 */ /* 0x000fe20000400000 */
[----:B------:R-:W-:Y:S01]  /*2ce0*/  @!P1 FMUL R80, R80, 16777216 ;  /* 0x4b80000050509820 */ /* 0x000fe20000400000 */
[----:B------:R-:W-:Y:S01]  /*2cf0*/  FSETP.GEU.AND P4, PT, |R18|, 1.175494350822287508e-38, PT ;  /* 0x008000001200780b */ /* 0x000fe20003f8e200 */
[----:B------:R-:W-:Y:S01]  /*2d00*/  @!P5 FMUL R11, R11, 16777216 ;  /* 0x4b8000000b0bd820 */ /* 0x000fe20000400000 */
[----:B------:R-:W-:Y:S01]  /*2d10*/  FSETP.GT.AND P1, PT, |R15|, 8.50705917302346158658e+37, PT ;  /* 0x7e8000000f00780b */ /* 0x000fe20003f24200 */
[----:B------:R-:W-:Y:S01]  /*2d20*/  @!P5 FMUL R88, R88, 16777216 ;  /* 0x4b8000005858d820 */ /* 0x000fe20000400000 */
[C---:B------:R-:W-:Y:S01]  /*2d30*/  FADD R29, R77.reuse, R28 ;  /* 0x0000001c4d1d7221 */ /* 0x040fe20000000000 */
[----:B------:R-:W-:Y:S01]  /*2d40*/  FSETP.NEU.AND P5, PT, R22, RZ, PT ;  /* 0x000000ff1600720b */ /* 0x000fe20003fad000 */
[----:B------:R-:W0:Y:S01]  /*2d50*/  MUFU.RCP R12, R12 ;  /* 0x0000000c000c7308 */ /* 0x000e220000001000 */
[----:B------:R-:W-:Y:S01]  /*2d60*/  FSEL R85, R20, R85, P1 ;  /* 0x0000005514557208 */ /* 0x000fe20000800000 */
[----:B------:R-:W-:Y:S01]  /*2d70*/  FMUL R20, R77, 0.25 ;  /* 0x3e8000004d147820 */ /* 0x000fe20000400000 */
[----:B------:R-:W-:Y:S01]  /*2d80*/  @!P0 FMUL R26, R26, 16777216 ;  /* 0x4b8000001a1a8820 */ /* 0x000fe20000400000 */
[----:B------:R-:W-:Y:S01]  /*2d90*/  @!P0 FMUL R79, R79, 16777216 ;  /* 0x4b8000004f4f8820 */ /* 0x000fe20000400000 */
[----:B------:R-:W-:Y:S01]  /*2da0*/  FMUL R23, R78, 0.25 ;  /* 0x3e8000004e177820 */ /* 0x000fe20000400000 */
[----:B------:R-:W-:Y:S01]  /*2db0*/  FSEL R82, R82, RZ, P5 ;  /* 0x000000ff52527208 */ /* 0x000fe20002800000 */
[----:B------:R-:W-:Y:S01]  /*2dc0*/  @!P4 FMUL R7, R7, 16777216 ;  /* 0x4b8000000707c820 */ /* 0x000fe20000400000 */
[----:B------:R-:W-:Y:S01]  /*2dd0*/  FSETP.GT.AND P0, PT, |R29|, 8.50705917302346158658e+37, PT ;  /* 0x7e8000001d00780b */ /* 0x000fe20003f04200 */
[----:B------:R-:W1:Y:S01]  /*2de0*/  MUFU.RCP R19, R19 ;  /* 0x0000001300137308 */ /* 0x000e620000001000 */
[----:B------:R-:W-:Y:S01]  /*2df0*/  FSETP.GT.AND P5, PT, |R28|, 8.50705917302346158658e+37, PT ;  /* 0x7e8000001c00780b */ /* 0x000fe20003fa4200 */
[----:B------:R-:W-:Y:S01]  /*2e00*/  FADD R73, R73, R10 ;  /* 0x0000000a49497221 */ /* 0x000fe20000000000 */
[----:B------:R-:W-:Y:S01]  /*2e10*/  FSETP.GEU.AND P6, PT, |R13|, 1.175494350822287508e-38, PT ;  /* 0x008000000d00780b */ /* 0x000fe20003fce200 */
[----:B------:R-:W-:Y:S01]  /*2e20*/  FMUL R30, R29, 0.25 ;  /* 0x3e8000001d1e7820 */ /* 0x000fe20000400000 */
[----:B------:R-:W-:Y:S01]  /*2e30*/  FSEL R77, R20, R77, P0 ;  /* 0x0000004d144d7208 */ /* 0x000fe20000000000 */
[----:B------:R-:W-:Y:S01]  /*2e40*/  FMUL R20, R15, 0.25 ;  /* 0x3e8000000f147820 */ /* 0x000fe20000400000 */
[----:B------:R-:W-:Y:S01]  /*2e50*/  FSEL R78, R23, R78, P5 ;  /* 0x0000004e174e7208 */ /* 0x000fe20002800000 */
[----:B------:R-:W-:Y:S01]  /*2e60*/  FMUL R23, R28, 0.25 ;  /* 0x3e8000001c177820 */ /* 0x000fe20000400000 */
[----:B------:R-:W2:Y:S01]  /*2e70*/  MUFU.RCP R7, R7 ;  /* 0x0000000700077308 */ /* 0x000ea20000001000 */
[----:B0-----:R-:W-:Y:S01]  /*2e80*/  FMUL R12, R12, R89 ;  /* 0x000000590c0c7220 */ /* 0x001fe20000400000 */
[----:B------:R-:W-:Y:S01]  /*2e90*/  FSEL R20, R20, R15, P1 ;  /* 0x0000000f14147208 */ /* 0x000fe20000800000 */
[----:B------:R-:W-:Y:S01]  /*2ea0*/  FADD R10, R84, R15 ;  /* 0x0000000f540a7221 */ /* 0x000fe20000000000 */
[----:B------:R-:W-:Y:S01]  /*2eb0*/  FSEL R27, R23, R28, P5 ;  /* 0x0000001c171b7208 */ /* 0x000fe20002800000 */
[----:B------:R-:W-:Y:S01]  /*2ec0*/  FADD R31, R76, R29 ;  /* 0x0000001d4c1f7221 */ /* 0x000fe20000000000 */
[----:B------:R-:W-:Y:S01]  /*2ed0*/  FSETP.NEU.AND P1, PT, R21, RZ, PT ;  /* 0x000000ff1500720b */ /* 0x000fe20003f2d000 */
[----:B------:R-:W-:Y:S01]  /*2ee0*/  @!P6 FMUL R16, R16, 16777216 ;  /* 0x4b8000001010e820 */ /* 0x000fe20000400000 */
[----:B------:R-:W-:Y:S01]  /*2ef0*/  FSETP.GEU.AND P5, PT, |R28|, 1.175494350822287508e-38, PT ;  /* 0x008000001c00780b */ /* 0x000fe20003fae200 */
[----:B------:R-:W-:Y:S01]  /*2f00*/  @!P6 FMUL R87, R87, 16777216 ;  /* 0x4b8000005757e820 */ /* 0x000fe20000400000 */
[----:B------:R-:W-:Y:S01]  /*2f10*/  FSETP.NEU.AND P6, PT, R9, RZ, PT ;  /* 0x000000ff0900720b */ /* 0x000fe20003fcd000 */
[----:B------:R-:W0:Y:S01]  /*2f20*/  MUFU.RCP R11, R11 ;  /* 0x0000000b000b7308 */ /* 0x000e220000001000 */
[----:B------:R-:W-:Y:S01]  /*2f30*/  FSEL R23, R17, RZ, P1 ;  /* 0x000000ff11177208 */ /* 0x000fe20000800000 */
[----:B-1----:R-:W-:Y:S01]  /*2f40*/  FMUL R80, R19, R80 ;  /* 0x0000005013507220 */ /* 0x002fe20000400000 */
[----:B------:R-:W-:Y:S01]  /*2f50*/  FSETP.GEU.AND P1, PT, |R29|, 1.175494350822287508e-38, PT ;  /* 0x008000001d00780b */ /* 0x000fe20003f2e200 */
[----:B------:R-:W-:Y:S01]  /*2f60*/  FMUL R19, R84, 0.25 ;  /* 0x3e80000054137820 */ /* 0x000fe20000400000 */
[----:B------:R-:W-:Y:S01]  /*2f70*/  FSEL R12, R12, RZ, P6 ;  /* 0x000000ff0c0c7208 */ /* 0x000fe20003000000 */
[----:B------:R-:W-:Y:S01]  /*2f80*/  FFMA R50, R50, R82, R51 ;  /* 0x0000005232327223 */ /* 0x000fe20000000033 */
[----:B------:R-:W-:Y:S01]  /*2f90*/  FSEL R30, R30, R29, P0 ;  /* 0x0000001d1e1e7208 */ /* 0x000fe20000000000 */
[C---:B------:R-:W-:Y:S01]  /*2fa0*/  FMUL R17, R10.reuse, 0.25 ;  /* 0x3e8000000a117820 */ /* 0x040fe20000400000 */
[----:B------:R-:W-:Y:S01]  /*2fb0*/  FSETP.GT.AND P6, PT, |R10|, 8.50705917302346158658e+37, PT ;  /* 0x7e8000000a00780b */ /* 0x000fe20003fc4200 */
[----:B------:R-:W-:Y:S01]  /*2fc0*/  @!P4 FMUL R86, R86, 16777216 ;  /* 0x4b8000005656c820 */ /* 0x000fe20000400000 */
[----:B------:R-:W-:Y:S01]  /*2fd0*/  FSETP.GEU.AND P0, PT, |R10|, 1.175494350822287508e-38, PT ;  /* 0x008000000a00780b */ /* 0x000fe20003f0e200 */
[----:B------:R-:W1:Y:S01]  /*2fe0*/  MUFU.RCP R16, R16 ;  /* 0x0000001000107308 */ /* 0x000e620000001000 */
[----:B------:R-:W-:Y:S01]  /*2ff0*/  FSEL R84, R19, R84, P6 ;  /* 0x0000005413547208 */ /* 0x000fe20003000000 */
[----:B------:R-:W-:Y:S01]  /*3000*/  @!P5 FMUL R27, R27, 16777216 ;  /* 0x4b8000001b1bd820 */ /* 0x000fe20000400000 */
[----:B------:R-:W-:Y:S01]  /*3010*/  @!P5 FMUL R78, R78, 16777216 ;  /* 0x4b8000004e4ed820 */ /* 0x000fe20000400000 */
[----:B------:R-:W-:Y:S01]  /*3020*/  FMUL R19, R76, 0.25 ;  /* 0x3e8000004c137820 */ /* 0x000fe20000400000 */
[----:B------:R-:W-:Y:S01]  /*3030*/  FADD R57, R57, -R58 ;  /* 0x8000003a39397221 */ /* 0x000fe20000000000 */
[----:B------:R-:W-:Y:S01]  /*3040*/  FSETP.GT.AND P5, PT, |R31|, 8.50705917302346158658e+37, PT ;  /* 0x7e8000001f00780b */ /* 0x000fe20003fa4200 */
[----:B------:R-:W-:Y:S01]  /*3050*/  FADD R49, R49, -R50 ;  /* 0x8000003231317221 */ /* 0x000fe20000000000 */
[----:B------:R-:W-:Y:S01]  /*3060*/  FSEL R17, R17, R10, P6 ;  /* 0x0000000a11117208 */ /* 0x000fe20003000000 */
[----:B--2---:R-:W-:Y:S01]  /*3070*/  FMUL R86, R7, R86 ;  /* 0x0000005607567220 */ /* 0x004fe20000400000 */
[----:B------:R-:W-:Y:S01]  /*3080*/  @!P1 FMUL R30, R30, 16777216 ;  /* 0x4b8000001e1e9820 */ /* 0x000fe20000400000 */
[----:B------:R-:W-:Y:S01]  /*3090*/  FFMA R7, R57, R12, R58 ;  /* 0x0000000c39077223 */ /* 0x000fe2000000003a */
[----:B------:R-:W-:Y:S01]  /*30a0*/  @!P1 FMUL R77, R77, 16777216 ;  /* 0x4b8000004d4d9820 */ /* 0x000fe20000400000 */
[----:B------:R-:W-:Y:S01]  /*30b0*/  FSEL R33, R19, R76, P5 ;  /* 0x0000004c13217208 */ /* 0x000fe20002800000 */
[----:B------:R-:W-:Y:S01]  /*30c0*/  FMUL R57, R57, R57 ;  /* 0x0000003939397220 */ /* 0x000fe20000400000 */
[----:B------:R-:W-:Y:S01]  /*30d0*/  FSETP.NEU.AND P1, PT, R24, RZ, PT ;  /* 0x000000ff1800720b */ /* 0x000fe20003f2d000 */
[----:B------:R-:W-:Y:S01]  /*30e0*/  FFMA R19, R49, R23, R50 ;  /* 0x0000001731137223 */ /* 0x000fe20000000032 */
[----:B0-----:R-:W-:Y:S01]  /*30f0*/  FMUL R11, R11, R88 ;  /* 0x000000580b0b7220 */ /* 0x001fe20000400000 */
[----:B------:R-:W-:Y:S01]  /*3100*/  FSETP.GEU.AND P4, PT, |R15|, 1.175494350822287508e-38, PT ;  /* 0x008000000f00780b */ /* 0x000fe20003f8e200 */
[----:B------:R-:W-:Y:S01]  /*3110*/  @!P0 FMUL R17, R17, 16777216 ;  /* 0x4b80000011118820 */ /* 0x000fe20000400000 */
[----:B------:R-:W-:Y:S01]  /*3120*/  @!P0 FMUL R84, R84, 16777216 ;  /* 0x4b80000054548820 */ /* 0x000fe20000400000 */
[----:B------:R-:W-:Y:S01]  /*3130*/  FMUL R57, R8, R57 ;  /* 0x0000003908397220 */ /* 0x000fe20000400000 */
[----:B------:R-:W-:Y:S01]  /*3140*/  FSETP.NEU.AND P0, PT, R14, RZ, PT ;  /* 0x000000ff0e00720b */ /* 0x000fe20003f0d000 */
[----:B------:R-:W-:Y:S01]  /*3150*/  FADD R48, R48, -R19 ;  /* 0x8000001330307221 */ /* 0x000fe20000000000 */
[----:B------:R-:W-:Y:S01]  /*3160*/  FSEL R80, R80, RZ, P1 ;  /* 0x000000ff50507208 */ /* 0x000fe20000800000 */
[----:B------:R-:W-:Y:S01]  /*3170*/  FFMA R57, R12, R57, R73 ;  /* 0x000000390c397223 */ /* 0x000fe20000000049 */
[----:B------:R-:W-:Y:S01]  /*3180*/  FSEL R11, R11, RZ, P0 ;  /* 0x000000ff0b0b7208 */ /* 0x000fe20000000000 */
[----:B------:R-:W0:Y:S01]  /*3190*/  MUFU.RCP R26, R26 ;  /* 0x0000001a001a7308 */ /* 0x000e220000001000 */
[----:B------:R-:W-:Y:S01]  /*31a0*/  FADD R56, R56, -R7 ;  /* 0x8000000738387221 */ /* 0x000fe20000000000 */
[----:B------:R-:W-:Y:S01]  /*31b0*/  FFMA R12, R48, R80, R19 ;  /* 0x00000050300c7223 */ /* 0x000fe20000000013 */
[----:B-1----:R-:W-:Y:S01]  /*31c0*/  FMUL R16, R16, R87 ;  /* 0x0000005710107220 */ /* 0x002fe20000400000 */
[----:B------:R-:W1:Y:S01]  /*31d0*/  SHFL.BFLY PT, R19, R10, 0x10, 0x1f ;  /* 0x0e001f000a137f89 */ /* 0x000e6200000e0000 */
[----:B------:R-:W-:Y:S01]  /*31e0*/  FSETP.NEU.AND P0, PT, R13, RZ, PT ;  /* 0x000000ff0d00720b */ /* 0x000fe20003f0d000 */
[----:B------:R-:W-:Y:S01]  /*31f0*/  FFMA R8, R56, R11, R7 ;  /* 0x0000000b38087223 */ /* 0x000fe20000000007 */
[----:B------:R-:W-:Y:S01]  /*3200*/  @!P4 FMUL R20, R20, 16777216 ;  /* 0x4b8000001414c820 */ /* 0x000fe20000400000 */
[----:B------:R-:W-:Y:S01]  /*3210*/  FADD R67, R67, R66 ;  /* 0x0000004243437221 */ /* 0x000fe20000000000 */
[----:B------:R-:W-:Y:S01]  /*3220*/  FSEL R16, R16, RZ, P0 ;  /* 0x000000ff10107208 */ /* 0x000fe20000000000 */
[--C-:B------:R-:W-:Y:S01]  /*3230*/  FADD R55, R55, -R8.reuse ;  /* 0x8000000837377221 */ /* 0x100fe20000000000 */
[----:B------:R-:W-:Y:S01]  /*3240*/  FMUL R56, R56, R56 ;  /* 0x0000003838387220 */ /* 0x000fe20000400000 */
[----:B------:R-:W-:Y:S01]  /*3250*/  FFMA R82, R82, R83, R67 ;  /* 0x0000005352527223 */ /* 0x000fe20000000043 */
[----:B------:R-:W2:Y:S01]  /*3260*/  MUFU.RCP R20, R20 ;  /* 0x0000001400147308 */ /* 0x000ea20000001000 */
[----:B------:R-:W-:Y:S01]  /*3270*/  FFMA R7, R55, R16, R8 ;  /* 0x0000001037077223 */ /* 0x000fe20000000008 */
[----:B------:R-:W-:Y:S01]  /*3280*/  FMUL R49, R49, R49 ;  /* 0x0000003131317220 */ /* 0x000fe20000400000 */
[----:B0-----:R-:W-:Y:S01]  /*3290*/  FMUL R26, R26, R79 ;  /* 0x0000004f1a1a7220 */ /* 0x001fe20000400000 */
[----:B------:R-:W-:Y:S01]  /*32a0*/  FADD R47, R47, -R12 ;  /* 0x8000000c2f2f7221 */ /* 0x000fe20000000000 */
[----:B------:R-:W-:Y:S01]  /*32b0*/  FADD R54, R54, -R7 ;  /* 0x8000000736367221 */ /* 0x000fe20000000000 */
[----:B------:R-:W-:Y:S01]  /*32c0*/  FSETP.NEU.AND P0, PT, R25, RZ, PT ;  /* 0x000000ff1900720b */ /* 0x000fe20003f0d000 */
[----:B------:R-:W-:Y:S01]  /*32d0*/  FMUL R56, R9, R56 ;  /* 0x0000003809387220 */ /* 0x000fe20000400000 */
[----:B------:R-:W-:Y:S01]  /*32e0*/  FADD R82, R65, R82 ;  /* 0x0000005241527221 */ /* 0x000fe20000000000 */
[----:B------:R-:W-:Y:S01]  /*32f0*/  FMUL R49, R22, R49 ;  /* 0x0000003116317220 */ /* 0x000fe20000400000 */
[----:B------:R-:W-:Y:S01]  /*3300*/  FADD R72, R72, R57 ;  /* 0x0000003948487221 */ /* 0x000fe20000000000 */
[----:B------:R-:W-:Y:S01]  /*3310*/  FMUL R9, R47, R47 ;  /* 0x0000002f2f097220 */ /* 0x000fe20000400000 */
[----:B------:R-:W-:Y:S01]  /*3320*/  FMUL R8, R54, R54 ;  /* 0x0000003636087220 */ /* 0x000fe20000400000 */
[----:B------:R-:W-:Y:S01]  /*3330*/  FSEL R26, R26, RZ, P0 ;  /* 0x000000ff1a1a7208 */ /* 0x000fe20000000000 */
[----:B------:R-:W0:Y:S01]  /*3340*/  MUFU.RCP R27, R27 ;  /* 0x0000001b001b7308 */ /* 0x000e220000001000 */
[----:B------:R-:W-:Y:S01]  /*3350*/  FSETP.GEU.AND P6, PT, |R31|, 1.175494350822287508e-38, PT ;  /* 0x008000001f00780b */ /* 0x000fe20003fce200 */
[----:B------:R-:W-:Y:S01]  /*3360*/  FFMA R49, R23, R49, R82 ;  /* 0x0000003117317223 */ /* 0x000fe20000000052 */
[----:B------:R-:W-:Y:S01]  /*3370*/  FSETP.NEU.AND P0, PT, R18, RZ, PT ;  /* 0x000000ff1200720b */ /* 0x000fe20003f0d000 */
[----:B------:R-:W-:Y:S01]  /*3380*/  FMUL R48, R48, R48 ;  /* 0x0000003030307220 */ /* 0x000fe20000400000 */
[----:B------:R-:W-:Y:S01]  /*3390*/  FFMA R56, R11, R56, R72 ;  /* 0x000000380b387223 */ /* 0x000fe20000000048 */
[----:B------:R-:W-:Y:S01]  /*33a0*/  FMUL R55, R55, R55 ;  /* 0x0000003737377220 */ /* 0x000fe20000400000 */
[----:B------:R-:W-:Y:S01]  /*33b0*/  FMUL R9, R24, R9 ;  /* 0x0000000918097220 */ /* 0x000fe20000400000 */
[----:B------:R-:W3:Y:S01]  /*33c0*/  MUFU.RCP R17, R17 ;  /* 0x0000001100117308 */ /* 0x000ee20000001000 */
[----:B------:R-:W-:Y:S01]  /*33d0*/  FMUL R8, R13, R8 ;  /* 0x000000080d087220 */ /* 0x000fe20000400000 */
[----:B------:R-:W-:Y:S01]  /*33e0*/  FMUL R32, R31, 0.25 ;  /* 0x3e8000001f207820 */ /* 0x000fe20000400000 */
[----:B------:R-:W-:Y:S01]  /*33f0*/  @!P4 FMUL R85, R85, 16777216 ;  /* 0x4b8000005555c820 */ /* 0x000fe20000400000 */
[----:B------:R-:W4:Y:S01]  /*3400*/  SHFL.BFLY PT, R24, R31, 0x10, 0x1f ;  /* 0x0e001f001f187f89 */ /* 0x000f2200000e0000 */
[----:B-1----:R-:W-:Y:S01]  /*3410*/  FADD R13, R10, R19 ;  /* 0x000000130a0d7221 */ /* 0x002fe20000000000 */
[----:B------:R-:W-:Y:S01]  /*3420*/  FSEL R86, R86, RZ, P0 ;  /* 0x000000ff56567208 */ /* 0x000fe20000000000 */
[----:B------:R-:W-:Y:S01]  /*3430*/  FADD R49, R64, R49 ;  /* 0x0000003140317221 */ /* 0x000fe20000000000 */
[----:B------:R-:W-:Y:S01]  /*3440*/  FMUL R48, R21, R48 ;  /* 0x0000003015307220 */ /* 0x000fe20000400000 */
[----:B------:R-:W-:Y:S01]  /*3450*/  FADD R71, R71, R56 ;  /* 0x0000003847477221 */ /* 0x000fe20000000000 */
[----:B------:R-:W-:Y:S01]  /*3460*/  FMUL R55, R14, R55 ;  /* 0x000000370e377220 */ /* 0x000fe20000400000 */
[----:B------:R-:W1:Y:S01]  /*3470*/  MUFU.RCP R30, R30 ;  /* 0x0000001e001e7308 */ /* 0x000e620000001000 */
[----:B--2---:R-:W-:Y:S01]  /*3480*/  FMUL R20, R20, R85 ;  /* 0x0000005514147220 */ /* 0x004fe20000400000 */
[----:B------:R-:W-:Y:S01]  /*3490*/  FSEL R32, R32, R31, P5 ;  /* 0x0000001f20207208 */ /* 0x000fe20002800000 */
[----:B------:R-:W2:Y:S01]  /*34a0*/  SHFL.BFLY PT, R22, R13, 0x8, 0x1f ;  /* 0x0d001f000d167f89 */ /* 0x000ea200000e0000 */
[----:B------:R-:W-:Y:S01]  /*34b0*/  FSETP.NEU.AND P0, PT, R15, RZ, PT ;  /* 0x000000ff0f00720b */ /* 0x000fe20003f0d000 */
[----:B------:R-:W-:Y:S01]  /*34c0*/  FFMA R54, R54, R86, R7 ;  /* 0x0000005636367223 */ /* 0x000fe20000000007 */
[----:B------:R-:W-:Y:S01]  /*34d0*/  FFMA R48, R80, R48, R49 ;  /* 0x0000003050307223 */ /* 0x000fe20000000031 */
[----:B------:R-:W-:Y:S01]  /*34e0*/  FFMA R55, R16, R55, R71 ;  /* 0x0000003710377223 */ /* 0x000fe20000000047 */
[----:B------:R-:W-:Y:S01]  /*34f0*/  FFMA R47, R47, R26, R12 ;  /* 0x0000001a2f2f7223 */ /* 0x000fe2000000000c */
[----:B------:R-:W-:Y:S01]  /*3500*/  FSEL R20, R20, RZ, P0 ;  /* 0x000000ff14147208 */ /* 0x000fe20000000000 */
[----:B------:R-:W-:Y:S01]  /*3510*/  @!P6 FMUL R32, R32, 16777216 ;  /* 0x4b8000002020e820 */ /* 0x000fe20000400000 */
[----:B------:R-:W-:Y:S01]  /*3520*/  FADD R53, R53, -R54 ;  /* 0x8000003635357221 */ /* 0x000fe20000000000 */
[----:B------:R-:W-:Y:S01]  /*3530*/  FADD R63, R63, R48 ;  /* 0x000000303f3f7221 */ /* 0x000fe20000000000 */
[----:B------:R-:W-:Y:S01]  /*3540*/  FADD R55, R70, R55 ;  /* 0x0000003746377221 */ /* 0x000fe20000000000 */
[----:B------:R-:W-:Y:S01]  /*3550*/  FADD R46, R46, -R47 ;  /* 0x8000002f2e2e7221 */ /* 0x000fe20000000000 */
[----:B0-----:R-:W-:Y:S01]  /*3560*/  FMUL R27, R27, R78 ;  /* 0x0000004e1b1b7220 */ /* 0x001fe20000400000 */
[----:B------:R-:W-:Y:S01]  /*3570*/  FSETP.NEU.AND P1, PT, R28, RZ, PT ;  /* 0x000000ff1c00720b */ /* 0x000fe20003f2d000 */
[----:B------:R-:W-:Y:S01]  /*3580*/  FFMA R7, R53, R20, R54 ;  /* 0x0000001435077223 */ /* 0x000fe20000000036 */
[----:B---3--:R-:W-:Y:S01]  /*3590*/  FMUL R17, R17, R84 ;  /* 0x0000005411117220 */ /* 0x008fe20000400000 */
[----:B------:R-:W-:Y:S01]  /*35a0*/  FFMA R9, R26, R9, R63 ;  /* 0x000000091a097223 */ /* 0x000fe2000000003f */
[----:B------:R-:W-:Y:S01]  /*35b0*/  FMUL R12, R46, R46 ;  /* 0x0000002e2e0c7220 */ /* 0x000fe20000400000 */
[----:B------:R-:W-:Y:S01]  /*35c0*/  FFMA R8, R86, R8, R55 ;  /* 0x0000000856087223 */ /* 0x000fe20000000037 */
[----:B------:R-:W-:Y:S01]  /*35d0*/  FMUL R53, R53, R53 ;  /* 0x0000003535357220 */ /* 0x000fe20000400000 */
[----:B------:R-:W0:Y:S01]  /*35e0*/  MUFU.RCP R32, R32 ;  /* 0x0000002000207308 */ /* 0x000e220000001000 */
[----:B------:R-:W-:Y:S01]  /*35f0*/  FSETP.NEU.AND P0, PT, R10, RZ, PT ;  /* 0x000000ff0a00720b */ /* 0x000fe20003f0d000 */
[----:B------:R-:W-:Y:S01]  /*3600*/  FADD R62, R62, R9 ;  /* 0x000000093e3e7221 */ /* 0x000fe20000000000 */
[----:B------:R-:W-:Y:S01]  /*3610*/  FSEL R27, R27, RZ, P1 ;  /* 0x000000ff1b1b7208 */ /* 0x000fe20000800000 */
[----:B------:R-:W-:Y:S01]  /*3620*/  FMUL R12, R25, R12 ;  /* 0x0000000c190c7220 */ /* 0x000fe20000400000 */
[----:B------:R-:W-:Y:S01]  /*3630*/  FADD R69, R69, R8 ;  /* 0x0000000845457221 */ /* 0x000fe20000000000 */
[----:B------:R-:W-:Y:S01]  /*3640*/  FMUL R53, R18, R53 ;  /* 0x0000003512357220 */ /* 0x000fe20000400000 */
[----:B-1----:R-:W-:Y:S01]  /*3650*/  FMUL R30, R30, R77 ;  /* 0x0000004d1e1e7220 */ /* 0x002fe20000400000 */
[----:B------:R-:W-:Y:S01]  /*3660*/  FSEL R17, R17, RZ, P0 ;  /* 0x000000ff11117208 */ /* 0x000fe20000000000 */
[----:B------:R-:W-:Y:S01]  /*3670*/  FADD R52, R52, -R7 ;  /* 0x8000000734347221 */ /* 0x000fe20000000000 */
[----:B------:R-:W-:Y:S01]  /*3680*/  FSETP.GT.AND P5, PT, |R13|, 8.50705917302346158658e+37, PT ;  /* 0x7e8000000d00780b */ /* 0x000fe20003fa4200 */
[----:B------:R-:W-:Y:S01]  /*3690*/  FFMA R12, R27, R12, R62 ;  /* 0x0000000c1b0c7223 */ /* 0x000fe2000000003e */
[----:B------:R-:W-:Y:S01]  /*36a0*/  FSETP.NEU.AND P1, PT, R29, RZ, PT ;  /* 0x000000ff1d00720b */ /* 0x000fe20003f2d000 */
[----:B------:R-:W-:Y:S01]  /*36b0*/  FFMA R53, R20, R53, R69 ;  /* 0x0000003514357223 */ /* 0x000fe20000000045 */
[----:B----4-:R-:W-:Y:S01]  /*36c0*/  FADD R20, R31, R24 ;  /* 0x000000181f147221 */ /* 0x010fe20000000000 */
[----:B------:R-:W-:Y:S01]  /*36d0*/  FFMA R7, R52, R17, R7 ;  /* 0x0000001134077223 */ /* 0x000fe20000000007 */
[----:B------:R-:W-:Y:S01]  /*36e0*/  FSEL R30, R30, RZ, P1 ;  /* 0x000000ff1e1e7208 */ /* 0x000fe20000800000 */
[----:B------:R-:W-:Y:S01]  /*36f0*/  FFMA R47, R46, R27, R47 ;  /* 0x0000001b2e2f7223 */ /* 0x000fe2000000002f */
[----:B------:R-:W-:Y:S01]  /*3700*/  FMUL R52, R52, R52 ;  /* 0x0000003434347220 */ /* 0x000fe20000400000 */
[----:B------:R-:W-:Y:S01]  /*3710*/  FSETP.GEU.AND P1, PT, |R13|, 1.175494350822287508e-38, PT ;  /* 0x008000000d00780b */ /* 0x000fe20003f2e200 */
[----:B------:R-:W-:Y:S01]  /*3720*/  FADD R61, R61, R12 ;  /* 0x0000000c3d3d7221 */ /* 0x000fe20000000000 */
[----:B------:R-:W-:Y:S01]  /*3730*/  @!P6 FMUL R33, R33, 16777216 ;  /* 0x4b8000002121e820 */ /* 0x000fe20000400000 */
[C---:B------:R-:W-:Y:S01]  /*3740*/  FMUL R12, R13.reuse, 0.25 ;  /* 0x3e8000000d0c7820 */ /* 0x040fe20000400000 */
[----:B------:R-:W-:Y:S01]  /*3750*/  FSETP.GEU.AND P0, PT, |R20|, 1.175494350822287508e-38, PT ;  /* 0x008000001400780b */ /* 0x000fe20003f0e200 */
[----:B--2---:R-:W-:Y:S01]  /*3760*/  FADD R18, R13, R22 ;  /* 0x000000160d127221 */ /* 0x004fe20000000000 */
[--C-:B------:R-:W-:Y:S01]  /*3770*/  FADD R94, R94, -R47.reuse ;  /* 0x8000002f5e5e7221 */ /* 0x100fe20000000000 */
[----:B------:R-:W-:Y:S01]  /*3780*/  FMUL R52, R15, R52 ;  /* 0x000000340f347220 */ /* 0x000fe20000400000 */
[----:B------:R-:W-:Y:S01]  /*3790*/  FMUL R15, R20, 0.25 ;  /* 0x3e800000140f7820 */ /* 0x000fe20000400000 */
[----:B0-----:R-:W-:Y:S01]  /*37a0*/  FMUL R32, R32, R33 ;  /* 0x0000002120207220 */ /* 0x001fe20000400000 */
[----:B------:R-:W-:Y:S01]  /*37b0*/  FSETP.GT.AND P4, PT, |R20|, 8.50705917302346158658e+37, PT ;  /* 0x7e8000001400780b */ /* 0x000fe20003f84200 */
[----:B------:R-:W-:Y:S01]  /*37c0*/  @P5 FMUL R19, R19, 0.25 ;  /* 0x3e80000013135820 */ /* 0x000fe20000400000 */
[----:B------:R-:W-:Y:S01]  /*37d0*/  FSETP.NEU.AND P6, PT, R31, RZ, PT ;  /* 0x000000ff1f00720b */ /* 0x000fe20003fcd000 */
[----:B------:R-:W-:Y:S01]  /*37e0*/  FFMA R8, R94, R30, R47 ;  /* 0x0000001e5e087223 */ /* 0x000fe2000000002f */
[----:B------:R-:W-:Y:S01]  /*37f0*/  FSEL R11, R12, R13, P5 ;  /* 0x0000000d0c0b7208 */ /* 0x000fe20002800000 */
[----:B------:R-:W-:Y:S01]  /*3800*/  FMUL R9, R94, R94 ;  /* 0x0000005e5e097220 */ /* 0x000fe20000400000 */
[C---:B------:R-:W-:Y:S01]  /*3810*/  FSETP.GEU.AND P5, PT, |R18|.reuse, 1.175494350822287508e-38, PT ;  /* 0x008000001200780b */ /* 0x040fe20003fae200 */
[--C-:B------:R-:W-:Y:S01]  /*3820*/  FADD R95, R95, -R8.reuse ;  /* 0x800000085f5f7221 */ /* 0x100fe20000000000 */
[----:B------:R-:W-:Y:S01]  /*3830*/  FSEL R23, R15, R20, P4 ;  /* 0x000000140f177208 */ /* 0x000fe20002000000 */
[----:B------:R-:W-:Y:S01]  /*3840*/  FMUL R15, R18, 0.25 ;  /* 0x3e800000120f7820 */ /* 0x000fe20000400000 */
[----:B------:R-:W-:Y:S01]  /*3850*/  FSEL R32, R32, RZ, P6 ;  /* 0x000000ff20207208 */ /* 0x000fe20003000000 */
[----:B------:R-:W-:Y:S01]  /*3860*/  FMUL R9, R28, R9 ;  /* 0x000000091c097220 */ /* 0x000fe20000400000 */
[----:B------:R-:W-:Y:S01]  /*3870*/  FSETP.GT.AND P6, PT, |R18|, 8.50705917302346158658e+37, PT ;  /* 0x7e8000001200780b */ /* 0x000fe20003fc4200 */
[----:B------:R-:W-:Y:S01]  /*3880*/  @!P1 FMUL R11, R11, 16777216 ;  /* 0x4b8000000b0b9820 */ /* 0x000fe20000400000 */
[----:B------:R-:W0:Y:S01]  /*3890*/  SHFL.BFLY PT, R25, R20, 0x8, 0x1f ;  /* 0x0d001f0014197f89 */ /* 0x000e2200000e0000 */
[----:B------:R-:W-:Y:S01]  /*38a0*/  FFMA R9, R30, R9, R61 ;  /* 0x000000091e097223 */ /* 0x000fe2000000003d */
[C---:B------:R-:W-:Y:S01]  /*38b0*/  FFMA R8, R95.reuse, R32, R8 ;  /* 0x000000205f087223 */ /* 0x040fe20000000008 */
[----:B------:R-:W-:Y:S01]  /*38c0*/  FMUL R12, R95, R95 ;  /* 0x0000005f5f0c7220 */ /* 0x000fe20000400000 */
[----:B------:R-:W-:Y:S01]  /*38d0*/  @!P0 FMUL R23, R23, 16777216 ;  /* 0x4b80000017178820 */ /* 0x000fe20000400000 */
[----:B------:R-:W-:Y:S01]  /*38e0*/  FSEL R15, R15, R18, P6 ;  /* 0x000000120f0f7208 */ /* 0x000fe20003000000 */
[----:B------:R-:W1:Y:S01]  /*38f0*/  SHFL.BFLY PT, R14, R7, 0x10, 0x1f ;  /* 0x0e001f00070e7f89 */ /* 0x000e6200000e0000 */
[----:B------:R2:W3:Y:S01]  /*3900*/  MUFU.RCP R16, R11 ;  /* 0x0000000b00107308 */ /* 0x0004e20000001000 */
[----:B------:R-:W-:Y:S01]  /*3910*/  FADD R68, R68, R53 ;  /* 0x0000003544447221 */ /* 0x000fe20000000000 */
[----:B------:R-:W-:Y:S01]  /*3920*/  FADD R9, R60, R9 ;  /* 0x000000093c097221 */ /* 0x000fe20000000000 */
[----:B------:R-:W-:Y:S01]  /*3930*/  FMUL R12, R29, R12 ;  /* 0x0000000c1d0c7220 */ /* 0x000fe20000400000 */
[----:B------:R-:W-:Y:S01]  /*3940*/  @!P5 FMUL R15, R15, 16777216 ;  /* 0x4b8000000f0fd820 */ /* 0x000fe20000400000 */
[----:B------:R-:W4:Y:S01]  /*3950*/  SHFL.BFLY PT, R21, R8, 0x10, 0x1f ;  /* 0x0e001f0008157f89 */ /* 0x000f2200000e0000 */
[----:B------:R-:W-:Y:S01]  /*3960*/  FFMA R52, R17, R52, R68 ;  /* 0x0000003411347223 */ /* 0x000fe20000000044 */
[----:B------:R-:W-:Y:S01]  /*3970*/  FFMA R9, R32, R12, R9 ;  /* 0x0000000c20097223 */ /* 0x000fe20000000009 */
[----:B------:R-:W5:Y:S01]  /*3980*/  MUFU.RCP R23, R23 ;  /* 0x0000001700177308 */ /* 0x000f620000001000 */
[----:B------:R-:W-:Y:S01]  /*3990*/  @P4 FMUL R24, R24, 0.25 ;  /* 0x3e80000018184820 */ /* 0x000fe20000400000 */
[----:B------:R-:W-:Y:S01]  /*39a0*/  @!P1 FMUL R19, R19, 16777216 ;  /* 0x4b80000013139820 */ /* 0x000fe20000400000 */
[----:B--2---:R-:W2:Y:S01]  /*39b0*/  SHFL.BFLY PT, R11, R52, 0x10, 0x1f ;  /* 0x0e001f00340b7f89 */ /* 0x004ea200000e0000 */
[----:B------:R-:W-:Y:S01]  /*39c0*/  @P6 FMUL R22, R22, 0.25 ;  /* 0x3e80000016166820 */ /* 0x000fe20000400000 */
[----:B------:R-:W-:Y:S01]  /*39d0*/  @!P0 FMUL R24, R24, 16777216 ;  /* 0x4b80000018188820 */ /* 0x000fe20000400000 */
[----:B------:R-:W-:Y:S01]  /*39e0*/  FSETP.NEU.AND P0, PT, R13, RZ, PT ;  /* 0x000000ff0d00720b */ /* 0x000fe20003f0d000 */
[----:B------:R-:W2:Y:S01]  /*39f0*/  SHFL.BFLY PT, R12, R9, 0x10, 0x1f ;  /* 0x0e001f00090c7f89 */ /* 0x000ea200000e0000 */
[----:B------:R-:W4:Y:S01]  /*3a00*/  MUFU.RCP R15, R15 ;  /* 0x0000000f000f7308 */ /* 0x000f220000001000 */
[----:B---3--:R-:W-:Y:S01]  /*3a10*/  FMUL R16, R16, R19 ;  /* 0x0000001310107220 */ /* 0x008fe20000400000 */
[----:B0-----:R-:W-:Y:S01]  /*3a20*/  FADD R19, R20, R25 ;  /* 0x0000001914137221 */ /* 0x001fe20000000000 */
[----:B------:R-:W0:Y:S01]  /*3a30*/  SHFL.BFLY PT, R17, R18, 0x4, 0x1f ;  /* 0x0c801f0012117f89 */ /* 0x000e2200000e0000 */
[----:B------:R-:W-:Y:S01]  /*3a40*/  @!P5 FMUL R22, R22, 16777216 ;  /* 0x4b8000001616d820 */ /* 0x000fe20000400000 */
[----:B------:R-:W-:Y:S01]  /*3a50*/  FSETP.NEU.AND P5, PT, R18, RZ, PT ;  /* 0x000000ff1200720b */ /* 0x000fe20003fad000 */
[----:B------:R-:W-:Y:S01]  /*3a60*/  ULDC.64 UR4, c[0x0][0x168] ;  /* 0x00005a0000047ab9 */ /* 0x000fe20000000a00 */
[----:B------:R-:W-:Y:S01]  /*3a70*/  FSEL R16, R16, RZ, P0 ;  /* 0x000000ff10107208 */ /* 0x000fe20000000000 */
[----:B-----5:R-:W-:Y:S01]  /*3a80*/  FMUL R23, R23, R24 ;  /* 0x0000001817177220 */ /* 0x020fe20000400000 */
[----:B------:R-:W-:Y:S01]  /*3a90*/  FSETP.NEU.AND P0, PT, R20, RZ, PT ;  /* 0x000000ff1400720b */ /* 0x000fe20003f0d000 */
[----:B-1----:R-:W-:Y:S01]  /*3aa0*/  FADD R14, -R7, R14 ;  /* 0x0000000e070e7221 */ /* 0x002fe20000000100 */
[----:B------:R-:W-:Y:S01]  /*3ab0*/  FSETP.GT.AND P1, PT, |R19|, 8.50705917302346158658e+37, PT ;  /* 0x7e8000001300780b */ /* 0x000fe20003f24200 */
[----:B------:R-:W1:Y:S01]  /*3ac0*/  SHFL.BFLY PT, R28, R19, 0x4, 0x1f ;  /* 0x0c801f00131c7f89 */ /* 0x000e6200000e0000 */
[----:B------:R-:W-:Y:S01]  /*3ad0*/  FSEL R23, R23, RZ, P0 ;  /* 0x000000ff17177208 */ /* 0x000fe20000000000 */
[----:B----4-:R-:W-:Y:S01]  /*3ae0*/  FADD R21, -R8, R21 ;  /* 0x0000001508157221 */ /* 0x010fe20000000100 */
[----:B------:R-:W-:Y:S01]  /*3af0*/  FSETP.GEU.AND P0, PT, |R19|, 1.175494350822287508e-38, PT ;  /* 0x008000001300780b */ /* 0x000fe20003f0e200 */
[----:B------:R-:W-:Y:S01]  /*3b00*/  FMUL R22, R15, R22 ;  /* 0x000000160f167220 */ /* 0x000fe20000400000 */
[C---:B------:R-:W-:Y:S01]  /*3b10*/  FMUL R15, R14.reuse, R14 ;  /* 0x0000000e0e0f7220 */ /* 0x040fe20000400000 */
[----:B------:R-:W-:Y:S01]  /*3b20*/  FFMA R7, R14, R16, R7 ;  /* 0x000000100e077223 */ /* 0x000fe20000000007 */
[----:B------:R-:W-:Y:S01]  /*3b30*/  FMUL R14, R19, 0.25 ;  /* 0x3e800000130e7820 */ /* 0x000fe20000400000 */
[----:B--2---:R-:W-:Y:S01]  /*3b40*/  FADD R11, R52, R11 ;  /* 0x0000000b340b7221 */ /* 0x004fe20000000000 */
[----:B------:R-:W-:Y:S01]  /*3b50*/  FMUL R15, R10, R15 ;  /* 0x0000000f0a0f7220 */ /* 0x000fe20000400000 */
[C---:B------:R-:W-:Y:S01]  /*3b60*/  FMUL R10, R21.reuse, R21 ;  /* 0x00000015150a7220 */ /* 0x040fe20000400000 */
[----:B------:R-:W-:Y:S01]  /*3b70*/  FFMA R21, R21, R23, R8 ;  /* 0x0000001715157223 */ /* 0x000fe20000000008 */
[----:B------:R-:W-:Y:S01]  /*3b80*/  FSEL R26, R14, R19, P1 ;  /* 0x000000130e1a7208 */ /* 0x000fe20000800000 */
[----:B------:R-:W2:Y:S01]  /*3b90*/  SHFL.BFLY PT, R8, R7, 0x8, 0x1f ;  /* 0x0d001f0007087f89 */ /* 0x000ea200000e0000 */
[----:B------:R-:W-:Y:S01]  /*3ba0*/  FADD R12, R9, R12 ;  /* 0x0000000c090c7221 */ /* 0x000fe20000000000 */
[----:B------:R-:W-:Y:S01]  /*3bb0*/  FMUL R10, R31, R10 ;  /* 0x0000000a1f0a7220 */ /* 0x000fe20000400000 */
[----:B------:R-:W-:Y:S01]  /*3bc0*/  FFMA R11, R16, R15, R11 ;  /* 0x0000000f100b7223 */ /* 0x000fe2000000000b */
[----:B------:R-:W-:Y:S01]  /*3bd0*/  @!P0 FMUL R26, R26, 16777216 ;  /* 0x4b8000001a1a8820 */ /* 0x000fe20000400000 */
[----:B------:R-:W3:Y:S01]  /*3be0*/  SHFL.BFLY PT, R16, R21, 0x8, 0x1f ;  /* 0x0d001f0015107f89 */ /* 0x000ee200000e0000 */
[----:B------:R-:W-:Y:S01]  /*3bf0*/  FFMA R23, R23, R10, R12 ;  /* 0x0000000a17177223 */ /* 0x000fe2000000000c */
[----:B0-----:R-:W-:Y:S01]  /*3c00*/  FADD R12, R18, R17 ;  /* 0x00000011120c7221 */ /* 0x001fe20000000000 */
[----:B------:R-:W-:Y:S01]  /*3c10*/  @P1 FMUL R25, R25, 0.25 ;  /* 0x3e80000019191820 */ /* 0x000fe20000400000 */
[----:B------:R-:W0:Y:S01]  /*3c20*/  SHFL.BFLY PT, R10, R11, 0x8, 0x1f ;  /* 0x0d001f000b0a7f89 */ /* 0x000e2200000e0000 */
[----:B------:R-:W4:Y:S01]  /*3c30*/  MUFU.RCP R26, R26 ;  /* 0x0000001a001a7308 */ /* 0x000f220000001000 */
[----:B-1----:R-:W-:Y:S01]  /*3c40*/  FADD R27, R19, R28 ;  /* 0x0000001c131b7221 */ /* 0x002fe20000000000 */
[C---:B------:R-:W-:Y:S01]  /*3c50*/  FSETP.GEU.AND P1, PT, |R12|.reuse, 1.175494350822287508e-38, PT ;  /* 0x008000000c00780b */ /* 0x040fe20003f2e200 */
[----:B------:R-:W1:Y:S01]  /*3c60*/  SHFL.BFLY PT, R15, R12, 0x2, 0x1f ;  /* 0x0c401f000c0f7f89 */ /* 0x000e6200000e0000 */
[----:B------:R-:W-:Y:S01]  /*3c70*/  FSETP.GT.AND P4, PT, |R12|, 8.50705917302346158658e+37, PT ;  /* 0x7e8000000c00780b */ /* 0x000fe20003f84200 */
[----:B------:R-:W-:Y:S01]  /*3c80*/  @!P0 FMUL R25, R25, 16777216 ;  /* 0x4b80000019198820 */ /* 0x000fe20000400000 */
[----:B------:R-:W-:Y:S01]  /*3c90*/  FSEL R22, R22, RZ, P5 ;  /* 0x000000ff16167208 */ /* 0x000fe20002800000 */
[----:B------:R-:W5:Y:S01]  /*3ca0*/  SHFL.BFLY PT, R24, R23, 0x8, 0x1f ;  /* 0x0d001f0017187f89 */ /* 0x000f6200000e0000 */
[----:B------:R-:W-:Y:S01]  /*3cb0*/  FMUL R9, R12, 0.25 ;  /* 0x3e8000000c097820 */ /* 0x000fe20000400000 */
[C---:B------:R-:W-:Y:S01]  /*3cc0*/  FSETP.GEU.AND P5, PT, |R27|.reuse, 1.175494350822287508e-38, PT ;  /* 0x008000001b00780b */ /* 0x040fe20003fae200 */
[----:B------:R-:W-:Y:S01]  /*3cd0*/  FMUL R14, R27, 0.25 ;  /* 0x3e8000001b0e7820 */ /* 0x000fe20000400000 */
[----:B------:R-:W-:Y:S01]  /*3ce0*/  FSETP.NEU.AND P0, PT, R19, RZ, PT ;  /* 0x000000ff1300720b */ /* 0x000fe20003f0d000 */
[----:B------:R-:W5:Y:S01]  /*3cf0*/  SHFL.BFLY PT, R30, R27, 0x2, 0x1f ;  /* 0x0c401f001b1e7f89 */ /* 0x000f6200000e0000 */
[----:B------:R-:W-:Y:S01]  /*3d00*/  FSEL R9, R9, R12, P4 ;  /* 0x0000000c09097208 */ /* 0x000fe20002000000 */
[----:B--2---:R-:W-:Y:S01]  /*3d10*/  FADD R8, -R7, R8 ;  /* 0x0000000807087221 */ /* 0x004fe20000000100 */
[----:B------:R-:W-:Y:S01]  /*3d20*/  FSETP.GT.AND P6, PT, |R27|, 8.50705917302346158658e+37, PT ;  /* 0x7e8000001b00780b */ /* 0x000fe20003fc4200 */
[----:B----4-:R-:W-:Y:S01]  /*3d30*/  FMUL R26, R26, R25 ;  /* 0x000000191a1a7220 */ /* 0x010fe20000400000 */
[----:B------:R-:W-:Y:S01]  /*3d40*/  @P4 FMUL R17, R17, 0.25 ;  /* 0x3e80000011114820 */ /* 0x000fe20000400000 */
[C---:B------:R-:W-:Y:S01]  /*3d50*/  FFMA R7, R8.reuse, R22, R7 ;  /* 0x0000001608077223 */ /* 0x040fe20000000007 */
[----:B------:R-:W-:Y:S01]  /*3d60*/  FMUL R8, R8, R8 ;  /* 0x0000000808087220 */ /* 0x000fe20000400000 */
[----:B---3--:R-:W-:Y:S01]  /*3d70*/  FADD R16, -R21, R16 ;  /* 0x0000001015107221 */ /* 0x008fe20000000100 */
[----:B------:R-:W-:Y:S01]  /*3d80*/  FSEL R26, R26, RZ, P0 ;  /* 0x000000ff1a1a7208 */ /* 0x000fe20000000000 */
[----:B------:R-:W-:Y:S01]  /*3d90*/  @!P1 FMUL R9, R9, 16777216 ;  /* 0x4b80000009099820 */ /* 0x000fe20000400000 */
[----:B0-----:R-:W-:Y:S01]  /*3da0*/  FADD R11, R11, R10 ;  /* 0x0000000a0b0b7221 */ /* 0x001fe20000000000 */
[----:B------:R-:W-:Y:S01]  /*3db0*/  FMUL R8, R13, R8 ;  /* 0x000000080d087220 */ /* 0x000fe20000400000 */
[----:B------:R-:W0:Y:S01]  /*3dc0*/  SHFL.BFLY PT, R10, R7, 0x4, 0x1f ;  /* 0x0c801f00070a7f89 */ /* 0x000e2200000e0000 */
[----:B------:R-:W-:Y:S01]  /*3dd0*/  FSEL R29, R14, R27, P6 ;  /* 0x0000001b0e1d7208 */ /* 0x000fe20003000000 */
[----:B-1----:R-:W-:Y:S01]  /*3de0*/  FADD R13, R12, R15 ;  /* 0x0000000f0c0d7221 */ /* 0x002fe20000000000 */
[----:B------:R-:W-:Y:S01]  /*3df0*/  FFMA R8, R22, R8, R11 ;  /* 0x0000000816087223 */ /* 0x000fe2000000000b */
[C---:B------:R-:W-:Y:S01]  /*3e00*/  FMUL R11, R16.reuse, R16 ;  /* 0x00000010100b7220 */ /* 0x040fe20000400000 */
[----:B------:R-:W-:Y:S01]  /*3e10*/  FFMA R21, R16, R26, R21 ;  /* 0x0000001a10157223 */ /* 0x000fe20000000015 */
[----:B------:R1:W2:Y:S01]  /*3e20*/  MUFU.RCP R14, R9 ;  /* 0x00000009000e7308 */ /* 0x0002a20000001000 */
[----:B------:R-:W-:Y:S01]  /*3e30*/  @!P5 FMUL R29, R29, 16777216 ;  /* 0x4b8000001d1dd820 */ /* 0x000fe20000400000 */
[----:B------:R-:W-:Y:S01]  /*3e40*/  @!P1 FMUL R17, R17, 16777216 ;  /* 0x4b80000011119820 */ /* 0x000fe20000400000 */
[----:B------:R-:W-:Y:S01]  /*3e50*/  FSETP.GEU.AND P1, PT, |R13|, 1.175494350822287508e-38, PT ;  /* 0x008000000d00780b */ /* 0x000fe20003f2e200 */
[----:B------:R-:W-:Y:S01]  /*3e60*/  FMUL R11, R20, R11 ;  /* 0x0000000b140b7220 */ /* 0x000fe20000400000 */
[----:B-----5:R-:W-:Y:S01]  /*3e70*/  FADD R23, R23, R24 ;  /* 0x0000001817177221 */ /* 0x020fe20000000000 */
[----:B------:R-:W3:Y:S01]  /*3e80*/  SHFL.BFLY PT, R20, R21, 0x4, 0x1f ;  /* 0x0c801f0015147f89 */ /* 0x000ee200000e0000 */
[C---:B------:R-:W-:Y:S01]  /*3e90*/  FMUL R16, R13.reuse, 0.25 ;  /* 0x3e8000000d107820 */ /* 0x040fe20000400000 */
[----:B------:R-:W-:Y:S01]  /*3ea0*/  FSETP.GT.AND P4, PT, |R13|, 8.50705917302346158658e+37, PT ;  /* 0x7e8000000d00780b */ /* 0x000fe20003f84200 */
[----:B------:R-:W4:Y:S01]  /*3eb0*/  MUFU.RCP R29, R29 ;  /* 0x0000001d001d7308 */ /* 0x000f220000001000 */
[----:B-1----:R-:W1:Y:S01]  /*3ec0*/  SHFL.BFLY PT, R9, R8, 0x4, 0x1f ;  /* 0x0c801f0008097f89 */ /* 0x002e6200000e0000 */
[----:B------:R-:W-:Y:S01]  /*3ed0*/  FFMA R23, R26, R11, R23 ;  /* 0x0000000b1a177223 */ /* 0x000fe20000000017 */
[----:B------:R-:W-:Y:S01]  /*3ee0*/  FSEL R16, R16, R13, P4 ;  /* 0x0000000d10107208 */ /* 0x000fe20002000000 */
[----:B------:R-:W-:Y:S01]  /*3ef0*/  @P6 FMUL R28, R28, 0.25 ;  /* 0x3e8000001c1c6820 */ /* 0x000fe20000400000 */
[C---:B------:R-:W-:Y:S01]  /*3f00*/  FADD R24, R27.reuse, R30 ;  /* 0x0000001e1b187221 */ /* 0x040fe20000000000 */
[----:B------:R-:W-:Y:S01]  /*3f10*/  FSETP.NEU.AND P6, PT, R27, RZ, PT ;  /* 0x000000ff1b00720b */ /* 0x000fe20003fcd000 */
[----:B------:R-:W5:Y:S01]  /*3f20*/  SHFL.BFLY PT, R22, R23, 0x4, 0x1f ;  /* 0x0c801f0017167f89 */ /* 0x000f6200000e0000 */
[----:B------:R-:W-:Y:S01]  /*3f30*/  @!P1 FMUL R16, R16, 16777216 ;  /* 0x4b80000010109820 */ /* 0x000fe20000400000 */
[----:B--2---:R-:W-:Y:S01]  /*3f40*/  FMUL R14, R14, R17 ;  /* 0x000000110e0e7220 */ /* 0x004fe20000400000 */
[----:B------:R-:W-:Y:S01]  /*3f50*/  @!P5 FMUL R28, R28, 16777216 ;  /* 0x4b8000001c1cd820 */ /* 0x000fe20000400000 */
[----:B------:R-:W-:Y:S01]  /*3f60*/  FSETP.NEU.AND P5, PT, R12, RZ, PT ;  /* 0x000000ff0c00720b */ /* 0x000fe20003fad000 */
[----:B0-----:R-:W-:Y:S01]  /*3f70*/  FADD R10, -R7, R10 ;  /* 0x0000000a070a7221 */ /* 0x001fe20000000100 */
[----:B------:R-:W-:Y:S01]  /*3f80*/  FSETP.GEU.AND P0, PT, |R24|, 1.175494350822287508e-38, PT ;  /* 0x008000001800780b */ /* 0x000fe20003f0e200 */
[----:B------:R-:W0:Y:S01]  /*3f90*/  MUFU.RCP R16, R16 ;  /* 0x0000001000107308 */ /* 0x000e220000001000 */
[----:B------:R-:W-:Y:S01]  /*3fa0*/  FSEL R14, R14, RZ, P5 ;  /* 0x000000ff0e0e7208 */ /* 0x000fe20002800000 */
[----:B----4-:R-:W-:Y:S01]  /*3fb0*/  FMUL R29, R29, R28 ;  /* 0x0000001c1d1d7220 */ /* 0x010fe20000400000 */
[----:B------:R-:W-:Y:S01]  /*3fc0*/  FMUL R11, R10, R10 ;  /* 0x0000000a0a0b7220 */ /* 0x000fe20000400000 */
[C---:B------:R-:W-:Y:S01]  /*3fd0*/  FMUL R17, R24.reuse, 0.25 ;  /* 0x3e80000018117820 */ /* 0x040fe20000400000 */
[----:B------:R-:W-:Y:S01]  /*3fe0*/  FSETP.GT.AND P5, PT, |R24|, 8.50705917302346158658e+37, PT ;  /* 0x7e8000001800780b */ /* 0x000fe20003fa4200 */
[----:B------:R-:W-:Y:S01]  /*3ff0*/  FFMA R7, R10, R14, R7 ;  /* 0x0000000e0a077223 */ /* 0x000fe20000000007 */
[----:B------:R-:W-:Y:S01]  /*4000*/  FMUL R11, R18, R11 ;  /* 0x0000000b120b7220 */ /* 0x000fe20000400000 */
[----:B------:R-:W-:Y:S01]  /*4010*/  @P4 FMUL R15, R15, 0.25 ;  /* 0x3e8000000f0f4820 */ /* 0x000fe20000400000 */
[----:B------:R-:W-:Y:S01]  /*4020*/  FSEL R29, R29, RZ, P6 ;  /* 0x000000ff1d1d7208 */ /* 0x000fe20003000000 */
[----:B---3--:R-:W-:Y:S01]  /*4030*/  FADD R20, -R21, R20 ;  /* 0x0000001415147221 */ /* 0x008fe20000000100 */
[----:B-1----:R-:W-:Y:S01]  /*4040*/  FADD R9, R8, R9 ;  /* 0x0000000908097221 */ /* 0x002fe20000000000 */
[----:B------:R-:W-:Y:S01]  /*4050*/  FSEL R17, R17, R24, P5 ;  /* 0x0000001811117208 */ /* 0x000fe20002800000 */
[----:B------:R-:W1:Y:S01]  /*4060*/  SHFL.BFLY PT, R8, R7, 0x2, 0x1f ;  /* 0x0c401f0007087f89 */ /* 0x000e6200000e0000 */
[----:B------:R-:W-:Y:S01]  /*4070*/  @!P1 FMUL R15, R15, 16777216 ;  /* 0x4b8000000f0f9820 */ /* 0x000fe20000400000 */
[----:B------:R-:W-:Y:S01]  /*4080*/  FFMA R9, R14, R11, R9 ;  /* 0x0000000b0e097223 */ /* 0x000fe20000000009 */
[C---:B------:R-:W-:Y:S01]  /*4090*/  FMUL R18, R20.reuse, R20 ;  /* 0x0000001414127220 */ /* 0x040fe20000400000 */
[----:B------:R-:W2:Y:S01]  /*40a0*/  SHFL.BFLY PT, R14, R13, 0x1, 0x1f ;  /* 0x0c201f000d0e7f89 */ /* 0x000ea200000e0000 */
[----:B------:R-:W-:Y:S01]  /*40b0*/  FFMA R20, R20, R29, R21 ;  /* 0x0000001d14147223 */ /* 0x000fe20000000015 */
[----:B------:R-:W-:Y:S01]  /*40c0*/  @!P0 FMUL R17, R17, 16777216 ;  /* 0x4b80000011118820 */ /* 0x000fe20000400000 */
[----:B0-----:R-:W-:Y:S01]  /*40d0*/  FMUL R16, R16, R15 ;  /* 0x0000000f10107220 */ /* 0x001fe20000400000 */
[----:B------:R-:W0:Y:S01]  /*40e0*/  SHFL.BFLY PT, R25, R24, 0x1, 0x1f ;  /* 0x0c201f0018197f89 */ /* 0x000e2200000e0000 */
[----:B-----5:R-:W-:Y:S01]  /*40f0*/  FADD R22, R23, R22 ;  /* 0x0000001617167221 */ /* 0x020fe20000000000 */
[----:B------:R-:W-:Y:S01]  /*4100*/  FMUL R18, R19, R18 ;  /* 0x0000001213127220 */ /* 0x000fe20000400000 */
[----:B------:R3:W4:Y:S01]  /*4110*/  MUFU.RCP R11, R17 ;  /* 0x00000011000b7308 */ /* 0x0007220000001000 */
[----:B------:R-:W5:Y:S01]  /*4120*/  SHFL.BFLY PT, R15, R20, 0x2, 0x1f ;  /* 0x0c401f00140f7f89 */ /* 0x000f6200000e0000 */
[----:B------:R-:W-:Y:S01]  /*4130*/  @P5 FMUL R30, R30, 0.25 ;  /* 0x3e8000001e1e5820 */ /* 0x000fe20000400000 */
[----:B------:R-:W-:Y:S01]  /*4140*/  FFMA R18, R29, R18, R22 ;  /* 0x000000121d127223 */ /* 0x000fe20000000016 */
[----:B------:R-:W-:Y:S01]  /*4150*/  FSETP.NEU.AND P1, PT, R13, RZ, PT ;  /* 0x000000ff0d00720b */ /* 0x000fe20003f2d000 */
[----:B------:R-:W5:Y:S01]  /*4160*/  SHFL.BFLY PT, R10, R9, 0x2, 0x1f ;  /* 0x0c401f00090a7f89 */ /* 0x000f6200000e0000 */
[----:B------:R-:W-:Y:S01]  /*4170*/  @!P0 FMUL R30, R30, 16777216 ;  /* 0x4b8000001e1e8820 */ /* 0x000fe20000400000 */
[----:B------:R-:W-:Y:S01]  /*4180*/  FSETP.NEU.AND P4, PT, R24, RZ, PT ;  /* 0x000000ff1800720b */ /* 0x000fe20003f8d000 */
[----:B------:R-:W-:Y:S01]  /*4190*/  UIADD3 UR4, UP0, UR4, 0x9000, URZ ;  /* 0x0000900004047890 */ /* 0x000fe2000ff1e03f */
[----:B---3--:R-:W3:Y:S01]  /*41a0*/  SHFL.BFLY PT, R17, R18, 0x2, 0x1f ;  /* 0x0c401f0012117f89 */ /* 0x008ee200000e0000 */
[----:B------:R-:W-:Y:S01]  /*41b0*/  FSEL R16, R16, RZ, P1 ;  /* 0x000000ff10107208 */ /* 0x000fe20000800000 */
[----:B------:R-:W-:Y:S01]  /*41c0*/  IMAD.MOV.U32 R59, RZ, RZ, 0x7f800000 ;  /* 0x7f800000ff3b7424 */ /* 0x000fe200078e00ff */
[----:B------:R-:W-:Y:S01]  /*41d0*/  SHF.R.U32.HI R32, RZ, 0x3, R44 ;  /* 0x00000003ff207819 */ /* 0x000fe2000001162c */
[----:B-1----:R-:W-:Y:S01]  /*41e0*/  FADD R8, -R7, R8 ;  /* 0x0000000807087221 */ /* 0x002fe20000000100 */
[----:B------:R-:W-:Y:S01]  /*41f0*/  LOP3.LUT R33, R41, 0xff0, RZ, 0xc0, !PT ;  /* 0x00000ff029217812 */ /* 0x000fe200078ec0ff */
[----:B------:R-:W-:Y:S01]  /*4200*/  IMAD.MOV.U32 R35, RZ, RZ, -0x800000 ;  /* 0xff800000ff237424 */ /* 0x000fe200078e00ff */
[----:B----4-:R-:W-:Y:S01]  /*4210*/  FMUL R30, R11, R30 ;  /* 0x0000001e0b1e7220 */ /* 0x010fe20000400000 */
[----:B--2---:R-:W-:Y:S01]  /*4220*/  FADD R19, R13, R14 ;  /* 0x0000000e0d137221 */ /* 0x004fe20000000000 */
[C---:B------:R-:W-:Y:S01]  /*4230*/  FMUL R11, R8.reuse, R8 ;  /* 0x00000008080b7220 */ /* 0x040fe20000400000 */
[----:B------:R-:W-:Y:S01]  /*4240*/  FFMA R7, R8, R16, R7 ;  /* 0x0000001008077223 */ /* 0x000fe20000000007 */
[----:B------:R-:W-:Y:S01]  /*4250*/  LOP3.LUT R32, R32, 0x1c, RZ, 0xc0, !PT ;  /* 0x0000001c20207812 */ /* 0x000fe200078ec0ff */
[----:B0-----:R-:W-:Y:S01]  /*4260*/  FADD R21, R24, R25 ;  /* 0x0000001918157221 */ /* 0x001fe20000000000 */
[----:B------:R-:W-:Y:S01]  /*4270*/  FSETP.GEU.AND P1, PT, |R19|, 1.175494350822287508e-38, PT ;  /* 0x008000001300780b */ /* 0x000fe20003f2e200 */
[----:B------:R-:W-:Y:S01]  /*4280*/  FMUL R11, R12, R11 ;  /* 0x0000000b0c0b7220 */ /* 0x000fe20000400000 */
[----:B------:R-:W-:Y:S01]  /*4290*/  FSEL R30, R30, RZ, P4 ;  /* 0x000000ff1e1e7208 */ /* 0x000fe20002000000 */
[----:B-----5:R-:W-:Y:S01]  /*42a0*/  FADD R15, -R20, R15 ;  /* 0x0000000f140f7221 */ /* 0x020fe20000000100 */
[----:B------:R-:W-:Y:S01]  /*42b0*/  FSETP.GEU.AND P0, PT, |R21|, 1.175494350822287508e-38, PT ;  /* 0x008000001500780b */ /* 0x000fe20003f0e200 */
[----:B------:R-:W-:Y:S01]  /*42c0*/  FMUL R8, R19, 0.25 ;  /* 0x3e80000013087820 */ /* 0x000fe20000400000 */
[----:B------:R-:W-:Y:S01]  /*42d0*/  FMUL R12, R21, 0.25 ;  /* 0x3e800000150c7820 */ /* 0x000fe20000400000 */
[----:B------:R-:W-:Y:S01]  /*42e0*/  FADD R9, R9, R10 ;  /* 0x0000000a09097221 */ /* 0x000fe20000000000 */
[----:B------:R-:W-:Y:S01]  /*42f0*/  FSETP.GT.AND P5, PT, |R19|, 8.50705917302346158658e+37, PT ;  /* 0x7e8000001300780b */ /* 0x000fe20003fa4200 */
[----:B------:R-:W-:Y:S01]  /*4300*/  FFMA R20, R15, R30, R20 ;  /* 0x0000001e0f147223 */ /* 0x000fe20000000014 */
[----:B------:R-:W-:Y:S01]  /*4310*/  FSETP.GT.AND P6, PT, |R21|, 8.50705917302346158658e+37, PT ;  /* 0x7e8000001500780b */ /* 0x000fe20003fc4200 */
[----:B------:R-:W-:Y:S01]  /*4320*/  FMUL R10, R15, R15 ;  /* 0x0000000f0f0a7220 */ /* 0x000fe20000400000 */
[----:B------:R-:W-:Y:S01]  /*4330*/  FFMA R9, R16, R11, R9 ;  /* 0x0000000b10097223 */ /* 0x000fe20000000009 */
[----:B------:R-:W-:Y:S01]  /*4340*/  FSEL R11, R8, R19, P5 ;  /* 0x00000013080b7208 */ /* 0x000fe20002800000 */
[----:B---3--:R-:W-:Y:S01]  /*4350*/  FADD R17, R18, R17 ;  /* 0x0000001112117221 */ /* 0x008fe20000000000 */
[----:B------:R-:W-:Y:S01]  /*4360*/  FSEL R12, R12, R21, P6 ;  /* 0x000000150c0c7208 */ /* 0x000fe20003000000 */
[----:B------:R-:W-:Y:S01]  /*4370*/  FMUL R27, R27, R10 ;  /* 0x0000000a1b1b7220 */ /* 0x000fe20000400000 */
[----:B------:R-:W0:Y:S01]  /*4380*/  SHFL.BFLY PT, R8, R7, 0x1, 0x1f ;  /* 0x0c201f0007087f89 */ /* 0x000e2200000e0000 */
[----:B------:R-:W-:Y:S01]  /*4390*/  @!P1 FMUL R11, R11, 16777216 ;  /* 0x4b8000000b0b9820 */ /* 0x000fe20000400000 */
[----:B------:R-:W-:Y:S01]  /*43a0*/  LOP3.LUT P4, RZ, R44, 0x1f, RZ, 0xc0, !PT ;  /* 0x0000001f2cff7812 */ /* 0x000fe2000788c0ff */
[----:B------:R-:W-:Y:S01]  /*43b0*/  @!P0 FMUL R12, R12, 16777216 ;  /* 0x4b8000000c0c8820 */ /* 0x000fe20000400000 */
[----:B------:R-:W1:Y:S01]  /*43c0*/  SHFL.BFLY PT, R15, R20, 0x1, 0x1f ;  /* 0x0c201f00140f7f89 */ /* 0x000e6200000e0000 */
[----:B------:R-:W-:Y:S01]  /*43d0*/  FFMA R17, R30, R27, R17 ;  /* 0x0000001b1e117223 */ /* 0x000fe20000000011 */
[----:B------:R-:W-:Y:S01]  /*43e0*/  @P5 FMUL R14, R14, 0.25 ;  /* 0x3e8000000e0e5820 */ /* 0x000fe20000400000 */
[----:B------:R-:W2:Y:S01]  /*43f0*/  MUFU.RCP R11, R11 ;  /* 0x0000000b000b7308 */ /* 0x000ea20000001000 */
[----:B------:R-:W3:Y:S01]  /*4400*/  SHFL.BFLY PT, R10, R9, 0x1, 0x1f ;  /* 0x0c201f00090a7f89 */ /* 0x000ee200000e0000 */
[----:B------:R-:W-:Y:S01]  /*4410*/  @P6 FMUL R25, R25, 0.25 ;  /* 0x3e80000019196820 */ /* 0x000fe20000400000 */
[----:B------:R-:W-:Y:S01]  /*4420*/  @!P1 FMUL R14, R14, 16777216 ;  /* 0x4b8000000e0e9820 */ /* 0x000fe20000400000 */
[----:B------:R-:W-:Y:S01]  /*4430*/  FSETP.NEU.AND P5, PT, R19, RZ, PT ;  /* 0x000000ff1300720b */ /* 0x000fe20003fad000 */
[----:B------:R-:W4:Y:S01]  /*4440*/  SHFL.BFLY PT, R16, R17, 0x1, 0x1f ;  /* 0x0c201f0011107f89 */ /* 0x000f2200000e0000 */
[----:B------:R-:W-:Y:S01]  /*4450*/  @!P0 FMUL R25, R25, 16777216 ;  /* 0x4b80000019198820 */ /* 0x000fe20000400000 */
[----:B------:R-:W-:Y:S01]  /*4460*/  FSETP.NEU.AND P0, PT, R21, RZ, PT ;  /* 0x000000ff1500720b */ /* 0x000fe20003f0d000 */
[----:B------:R-:W5:Y:S01]  /*4470*/  MUFU.RCP R12, R12 ;  /* 0x0000000c000c7308 */ /* 0x000f620000001000 */
[----:B------:R-:W-:Y:S01]  /*4480*/  BAR.SYNC.DEFER_BLOCKING 0x0 ;  /* 0x0000000000007b1d */ /* 0x000fe20000010000 */
[----:B------:R-:W-:Y:S01]  /*4490*/  LOP3.LUT R45, R45, 0x1, R44, 0xf8, !PT ;  /* 0x000000012d2d7812 */ /* 0x000fe200078ef82c */
[----:B------:R-:W-:Y:S01]  /*44a0*/  IMAD.MOV.U32 R39, RZ, RZ, RZ ;  /* 0x000000ffff277224 */ /* 0x000fe200078e00ff */
[----:B------:R-:W-:Y:S01]  /*44b0*/  LOP3.LUT R34, R44, 0x1, RZ, 0xc0, !PT ;  /* 0x000000012c227812 */ /* 0x000fe200078ec0ff */
[----:B------:R-:W-:Y:S01]  /*44c0*/  IMAD.MOV.U32 R46, RZ, RZ, 0x7f800000 ;  /* 0x7f800000ff2e7424 */ /* 0x000fe200078e00ff */
[----:B------:R-:W-:Y:S01]  /*44d0*/  UIADD3.X UR5, URZ, UR5, URZ, UP0, !UPT ;  /* 0x000000053f057290 */ /* 0x000fe200087fe43f */
[----:B------:R-:W-:Y:S01]  /*44e0*/  IMAD.MOV.U32 R48, RZ, RZ, -0x800000 ;  /* 0xff800000ff307424 */ /* 0x000fe200078e00ff */
[----:B--2---:R-:W-:Y:S01]  /*44f0*/  FMUL R11, R11, R14 ;  /* 0x0000000e0b0b7220 */ /* 0x004fe20000400000 */
[----:B0-----:R-:W-:Y:S01]  /*4500*/  FADD R8, -R7, R8 ;  /* 0x0000000807087221 */ /* 0x001fe20000000100 */
[----:B------:R-:W-:Y:S01]  /*4510*/  IMAD.MOV.U32 R60, RZ, RZ, -0x800000 ;  /* 0xff800000ff3c7424 */ /* 0x000fe200078e00ff */
[----:B------:R-:W-:Y:S01]  /*4520*/  UPLOP3.LUT UP0, UPT, UPT, UPT, UPT, 0x80, 0x0 ;  /* 0x000000000000789c */ /* 0x000fe20003f0f070 */
[----:B------:R-:W-:Y:S01]  /*4530*/  IMAD.MOV.U32 R47, RZ, RZ, -0x800000 ;  /* 0xff800000ff2f7424 */ /* 0x000fe200078e00ff */
[----:B-1----:R-:W-:Y:S01]  /*4540*/  FADD R15, -R20, R15 ;  /* 0x0000000f140f7221 */ /* 0x002fe20000000100 */
[----:B------:R-:W-:Y:S01]  /*4550*/  FSEL R11, R11, RZ, P5 ;  /* 0x000000ff0b0b7208 */ /* 0x000fe20002800000 */
[----:B------:R-:W-:Y:S01]  /*4560*/  IMAD.MOV.U32 R49, RZ, RZ, -0x800000 ;  /* 0xff800000ff317424 */ /* 0x000fe200078e00ff */
[----:B-----5:R-:W-:Y:S01]  /*4570*/  FMUL R25, R12, R25 ;  /* 0x000000190c197220 */ /* 0x020fe20000400000 */
[----:B---3--:R-:W-:Y:S01]  /*4580*/  FADD R10, R9, R10 ;  /* 0x0000000a090a7221 */ /* 0x008fe20000000000 */
[C---:B------:R-:W-:Y:S01]  /*4590*/  FMUL R12, R8.reuse, R8 ;  /* 0x00000008080c7220 */ /* 0x040fe20000400000 */
[----:B------:R-:W-:Y:S01]  /*45a0*/  FMUL R9, R15, R15 ;  /* 0x0000000f0f097220 */ /* 0x000fe20000400000 */
[----:B------:R-:W-:Y:S01]  /*45b0*/  FFMA R7, R8, R11, R7 ;  /* 0x0000000b08077223 */ /* 0x000fe20000000007 */
[----:B------:R-:W-:Y:S01]  /*45c0*/  FSEL R25, R25, RZ, P0 ;  /* 0x000000ff19197208 */ /* 0x000fe20000000000 */
[----:B------:R-:W-:Y:S01]  /*45d0*/  FMUL R12, R13, R12 ;  /* 0x0000000c0d0c7220 */ /* 0x000fe20000400000 */
[----:B----4-:R-:W-:Y:S01]  /*45e0*/  FADD R16, R17, R16 ;  /* 0x0000001011107221 */ /* 0x010fe20000000000 */
[----:B------:R-:W-:Y:S01]  /*45f0*/  FMUL R9, R24, R9 ;  /* 0x0000000918097220 */ /* 0x000fe20000400000 */
[----:B------:R-:W-:Y:S01]  /*4600*/  @!P4 STS [R32+0x80], R19 ;  /* 0x000080132000c388 */ /* 0x000fe20000000800 */
[----:B------:R-:W-:Y:S01]  /*4610*/  FFMA R15, R15, R25, R20 ;  /* 0x000000190f0f7223 */ /* 0x000fe20000000014 */
[----:B------:R-:W-:Y:S01]  /*4620*/  FFMA R11, R11, R12, R10 ;  /* 0x0000000c0b0b7223 */ /* 0x000fe2000000000a */
[----:B------:R-:W-:Y:S01]  /*4630*/  FFMA R25, R25, R9, R16 ;  /* 0x0000000919197223 */ /* 0x000fe20000000010 */
[----:B------:R-:W-:Y:S01]  /*4640*/  @!P4 STS [R32+0xa0], R21 ;  /* 0x0000a0152000c388 */ /* 0x000fe20000000800 */
[----:B------:R-:W-:Y:S01]  /*4650*/  ISETP.GE.AND P5, PT, R44, 0x10, PT ;  /* 0x000000102c00780c */ /* 0x000fe20003fa6270 */
[----:B------:R-:W-:-:S02]  /*4660*/  IMAD.MOV.U32 R50, RZ, RZ, -0x800000 ;  /* 0xff800000ff327424 */ /* 0x000fc400078e00ff */
[----:B------:R-:W-:Y:S01]  /*4670*/  @!P4 STS [R32], R7 ;  /* 0x000000072000c388 */ /* 0x000fe20000000800 */
[----:B------:R-:W-:Y:S02]  /*4680*/  IMAD.MOV.U32 R51, RZ, RZ, -0x800000 ;  /* 0xff800000ff337424 */ /* 0x000fe400078e00ff */
[----:B------:R-:W-:Y:S01]  /*4690*/  IMAD.MOV.U32 R52, RZ, RZ, -0x800000 ;  /* 0xff800000ff347424 */ /* 0x000fe200078e00ff */
[----:B------:R-:W-:Y:S01]  /*46a0*/  @!P4 STS [R32+0x20], R15 ;  /* 0x0000200f2000c388 */ /* 0x000fe20000000800 */
[----:B------:R-:W-:Y:S02]  /*46b0*/  IMAD.MOV.U32 R53, RZ, RZ, -0x800000 ;  /* 0xff800000ff357424 */ /* 0x000fe400078e00ff */
[----:B------:R-:W-:Y:S01]  /*46c0*/  IMAD.MOV.U32 R54, RZ, RZ, -0x800000 ;  /* 0xff800000ff367424 */ /* 0x000fe200078e00ff */
[----:B------:R-:W-:Y:S01]  /*46d0*/  @!P4 STS [R32+0x40], R11 ;  /* 0x0000400b2000c388 */ /* 0x000fe20000000800 */
[----:B------:R-:W-:Y:S02]  /*46e0*/  IMAD.MOV.U32 R55, RZ, RZ, -0x800000 ;  /* 0xff800000ff377424 */ /* 0x000fe400078e00ff */
[----:B------:R-:W-:Y:S01]  /*46f0*/  IMAD.MOV.U32 R56, RZ, RZ, -0x800000 ;  /* 0xff800000ff387424 */ /* 0x000fe200078e00ff */
[----:B------:R0:W-:Y:S01]  /*4700*/  @!P4 STS [R32+0x60], R25 ;  /* 0x000060192000c388 */ /* 0x0001e20000000800 */
[----:B------:R-:W-:-:S02]  /*4710*/  IMAD.MOV.U32 R57, RZ, RZ, -0x800000 ;  /* 0xff800000ff397424 */ /* 0x000fc400078e00ff */
[----:B------:R-:W-:Y:S01]  /*4720*/  IMAD.MOV.U32 R58, RZ, RZ, -0x800000 ;  /* 0xff800000ff3a7424 */ /* 0x000fe200078e00ff */
[----:B------:R-:W-:Y:S01]  /*4730*/  BAR.SYNC.DEFER_BLOCKING 0x0 ;  /* 0x0000000000007b1d */ /* 0x000fe20000010000 */
[----:B------:R-:W-:Y:S02]  /*4740*/  IMAD.MOV.U32 R63, RZ, RZ, -0x800000 ;  /* 0xff800000ff3f7424 */ /* 0x000fe400078e00ff */
[----:B------:R-:W-:Y:S02]  /*4750*/  IMAD.MOV.U32 R64, RZ, RZ, -0x800000 ;  /* 0xff800000ff407424 */ /* 0x000fe400078e00ff */
[----:B------:R-:W-:Y:S02]  /*4760*/  IMAD.MOV.U32 R61, RZ, RZ, 0x7f800000 ;  /* 0x7f800000ff3d7424 */ /* 0x000fe400078e00ff */
[----:B0-----:R-:W-:Y:S02]  /*4770*/  IMAD.MOV.U32 R25, RZ, RZ, RZ ;  /* 0x000000ffff197224 */ /* 0x001fe400078e00ff */
[----:B------:R-:W-:-:S02]  /*4780*/  IMAD.MOV.U32 R66, RZ, RZ, 0x7f800000 ;  /* 0x7f800000ff427424 */ /* 0x000fc400078e00ff */
[----:B------:R-:W-:Y:S02]  /*4790*/  IMAD.MOV.U32 R65, RZ, RZ, 0x7f800000 ;  /* 0x7f800000ff417424 */ /* 0x000fe400078e00ff */
[----:B------:R-:W-:Y:S02]  /*47a0*/  IMAD.MOV.U32 R67, RZ, RZ, 0x7f800000 ;  /* 0x7f800000ff437424 */ /* 0x000fe400078e00ff */
[----:B------:R-:W-:Y:S02]  /*47b0*/  IMAD.MOV.U32 R68, RZ, RZ, 0x7f800000 ;  /* 0x7f800000ff447424 */ /* 0x000fe400078e00ff */
[----:B------:R-:W-:Y:S02]  /*47c0*/  IMAD.MOV.U32 R70, RZ, RZ, 0x7f800000 ;  /* 0x7f800000ff467424 */ /* 0x000fe400078e00ff */
[----:B------:R-:W-:Y:S02]  /*47d0*/  IMAD.MOV.U32 R71, RZ, RZ, 0x7f800000 ;  /* 0x7f800000ff477424 */ /* 0x000fe400078e00ff */
[----:B------:R-:W-:-:S02]  /*47e0*/  IMAD.MOV.U32 R72, RZ, RZ, 0x7f800000 ;  /* 0x7f800000ff487424 */ /* 0x000fc400078e00ff */
[----:B------:R-:W-:Y:S01]  /*47f0*/  IMAD.MOV.U32 R73, RZ, RZ, 0x7f800000 ;  /* 0x7f800000ff497424 */ /* 0x000fe200078e00ff */
[----:B------:R-:W0:Y:S01]  /*4800*/  @!P5 LDS R6, [R44.X4+0x80] ;  /* 0x000080002c06d984 */ /* 0x000e220000004800 */
[----:B------:R-:W-:Y:S02]  /*4810*/  IMAD.MOV.U32 R74, RZ, RZ, 0x7f800000 ;  /* 0x7f800000ff4a7424 */ /* 0x000fe400078e00ff */
[----:B------:R-:W-:Y:S01]  /*4820*/  IMAD.MOV.U32 R75, RZ, RZ, 0x7f800000 ;  /* 0x7f800000ff4b7424 */ /* 0x000fe200078e00ff */
[----:B------:R-:W-:Y:S01]  /*4830*/  @!P5 LDS R4, [R44.X4] ;  /* 0x000000002c04d984 */ /* 0x000fe20000004800 */
[----:B------:R-:W-:Y:S02]  /*4840*/  IMAD.MOV.U32 R76, RZ, RZ, 0x7f800000 ;  /* 0x7f800000ff4c7424 */ /* 0x000fe400078e00ff */
[----:B------:R-:W-:Y:S01]  /*4850*/  IMAD.MOV.U32 R77, RZ, RZ, 0x7f800000 ;  /* 0x7f800000ff4d7424 */ /* 0x000fe200078e00ff */
[----:B------:R-:W1:Y:S01]  /*4860*/  @!P5 LDS R5, [R44.X4+0x40] ;  /* 0x000040002c05d984 */ /* 0x000e620000004800 */
[----:B------:R-:W-:-:S03]  /*4870*/  IMAD.MOV.U32 R78, RZ, RZ, 0x7f800000 ;  /* 0x7f800000ff4e7424 */ /* 0x000fc600078e00ff */
[----:B0-----:R-:W0:Y:S04]  /*4880*/  SHFL.BFLY PT, R9, R6, 0x4, 0x1f ;  /* 0x0c801f0006097f89 */ /* 0x001e2800000e0000 */
[----:B-1----:R-:W1:Y:S01]  /*4890*/  SHFL.BFLY PT, R8, R5, 0x4, 0x1f ;  /* 0x0c801f0005087f89 */ /* 0x002e6200000e0000 */
[----:B0-----:R-:W-:-:S04]  /*48a0*/  FADD R10, R6, R9 ;  /* 0x00000009060a7221 */ /* 0x001fc80000000000 */
[C---:B------:R-:W-:Y:S01]  /*48b0*/  FMUL R7, R10.reuse, 0.25 ;  /* 0x3e8000000a077820 */ /* 0x040fe20000400000 */
[C---:B------:R-:W-:Y:S01]  /*48c0*/  FSETP.GEU.AND P1, PT, |R10|.reuse, 1.175494350822287508e-38, PT ;  /* 0x008000000a00780b */ /* 0x040fe20003f2e200 */
[----:B------:R-:W0:Y:S01]  /*48d0*/  SHFL.BFLY PT, R13, R10, 0x2, 0x1f ;  /* 0x0c401f000a0d7f89 */ /* 0x000e2200000e0000 */
[----:B------:R-:W-:Y:S01]  /*48e0*/  FSETP.GT.AND P0, PT, |R10|, 8.50705917302346158658e+37, PT ;  /* 0x7e8000000a00780b */ /* 0x000fe20003f04200 */
[----:B-1----:R-:W-:-:S03]  /*48f0*/  FADD R5, R5, R8 ;  /* 0x0000000805057221 */ /* 0x002fc60000000000 */
[----:B------:R-:W-:Y:S02]  /*4900*/  FSEL R11, R7, R10, P0 ;  /* 0x0000000a070b7208 */ /* 0x000fe40000000000 */
[----:B------:R-:W1:Y:S05]  /*4910*/  SHFL.BFLY PT, R7, R4, 0x4, 0x1f ;  /* 0x0c801f0004077f89 */ /* 0x000e6a00000e0000 */
[----:B------:R-:W-:Y:S02]  /*4920*/  @!P1 FMUL R11, R11, 16777216 ;  /* 0x4b8000000b0b9820 */ /* 0x000fe40000400000 */
[----:B------:R-:W-:Y:S02]  /*4930*/  @P0 FMUL R9, R9, 0.25 ;  /* 0x3e80000009090820 */ /* 0x000fe40000400000 */
[----:B------:R2:W3:Y:S02]  /*4940*/  MUFU.RCP R12, R11 ;  /* 0x0000000b000c7308 */ /* 0x0004e40000001000 */
[----:B------:R-:W-:Y:S01]  /*4950*/  @!P1 FMUL R9, R9, 16777216 ;  /* 0x4b80000009099820 */ /* 0x000fe20000400000 */
[C---:B------:R-:W-:Y:S01]  /*4960*/  FSETP.NEU.AND P1, PT, R10.reuse, RZ, PT ;  /* 0x000000ff0a00720b */ /* 0x040fe20003f2d000 */
[----:B0-----:R-:W-:-:S04]  /*4970*/  FADD R14, R10, R13 ;  /* 0x0000000d0a0e7221 */ /* 0x001fc80000000000 */
[C---:B------:R-:W-:Y:S01]  /*4980*/  FMUL R15, R14.reuse, 0.25 ;  /* 0x3e8000000e0f7820 */ /* 0x040fe20000400000 */
[C---:B------:R-:W-:Y:S01]  /*4990*/  FSETP.GEU.AND P6, PT, |R14|.reuse, 1.175494350822287508e-38, PT ;  /* 0x008000000e00780b */ /* 0x040fe20003fce200 */
[----:B--2---:R-:W0:Y:S01]  /*49a0*/  SHFL.BFLY PT, R11, R14, 0x1, 0x1f ;  /* 0x0c201f000e0b7f89 */ /* 0x004e2200000e0000 */
[----:B------:R-:W-:Y:S01]  /*49b0*/  FSETP.GT.AND P0, PT, |R14|, 8.50705917302346158658e+37, PT ;  /* 0x7e8000000e00780b */ /* 0x000fe20003f04200 */
[----:B---3--:R-:W-:Y:S01]  /*49c0*/  FMUL R12, R12, R9 ;  /* 0x000000090c0c7220 */ /* 0x008fe20000400000 */
[----:B-1----:R-:W-:Y:S02]  /*49d0*/  FADD R7, -R4, R7 ;  /* 0x0000000704077221 */ /* 0x002fe40000000100 */
[----:B------:R-:W-:Y:S02]  /*49e0*/  FSEL R15, R15, R14, P0 ;  /* 0x0000000e0f0f7208 */ /* 0x000fe40000000000 */
[----:B------:R-:W-:Y:S01]  /*49f0*/  FSEL R12, R12, RZ, P1 ;  /* 0x000000ff0c0c7208 */ /* 0x000fe20000800000 */
[----:B------:R-:W-:-:S04]  /*4a00*/  FMUL R9, R7, R7 ;  /* 0x0000000707097220 */ /* 0x000fc80000400000 */
[----:B------:R-:W-:Y:S01]  /*4a10*/  FFMA R4, R7, R12, R4 ;  /* 0x0000000c07047223 */ /* 0x000fe20000000004 */
[----:B------:R-:W-:Y:S01]  /*4a20*/  @!P6 FMUL R15, R15, 16777216 ;  /* 0x4b8000000f0fe820 */ /* 0x000fe20000400000 */
[----:B------:R-:W-:Y:S01]  /*4a30*/  FMUL R9, R6, R9 ;  /* 0x0000000906097220 */ /* 0x000fe20000400000 */
[----:B------:R-:W-:Y:S01]  /*4a40*/  @P0 FMUL R13, R13, 0.25 ;  /* 0x3e8000000d0d0820 */ /* 0x000fe20000400000 */
[----:B------:R-:W-:Y:S01]  /*4a50*/  FSETP.NEU.AND P0, PT, R14, RZ, PT ;  /* 0x000000ff0e00720b */ /* 0x000fe20003f0d000 */
[----:B------:R-:W1:Y:S01]  /*4a60*/  SHFL.BFLY PT, R7, R4, 0x2, 0x1f ;  /* 0x0c401f0004077f89 */ /* 0x000e6200000e0000 */
[----:B------:R-:W2:Y:S01]  /*4a70*/  MUFU.RCP R8, R15 ;  /* 0x0000000f00087308 */ /* 0x000ea20000001000 */
[----:B------:R-:W-:Y:S01]  /*4a80*/  FFMA R5, R12, R9, R5 ;  /* 0x000000090c057223 */ /* 0x000fe20000000005 */
[----:B------:R-:W-:-:S04]  /*4a90*/  @!P6 FMUL R13, R13, 16777216 ;  /* 0x4b8000000d0de820 */ /* 0x000fc80000400000 */
[----:B------:R-:W3:Y:S01]  /*4aa0*/  SHFL.BFLY PT, R6, R5, 0x2, 0x1f ;  /* 0x0c401f0005067f89 */ /* 0x000ee200000e0000 */
[----:B0-----:R-:W-:-:S04]  /*4ab0*/  FADD R17, R14, R11 ;  /* 0x0000000b0e117221 */ /* 0x001fc80000000000 */
[C---:B------:R-:W-:Y:S01]  /*4ac0*/  FMUL R12, R17.reuse, 0.25 ;  /* 0x3e800000110c7820 */ /* 0x040fe20000400000 */
[----:B------:R-:W-:Y:S01]  /*4ad0*/  FSETP.GEU.AND P1, PT, |R17|, 1.175494350822287508e-38, PT ;  /* 0x008000001100780b */ /* 0x000fe20003f2e200 */
[----:B--2---:R-:W-:-:S05]  /*4ae0*/  FMUL R8, R8, R13 ;  /* 0x0000000d08087220 */ /* 0x004fca0000400000 */
[----:B------:R-:W-:Y:S01]  /*4af0*/  FSEL R8, R8, RZ, P0 ;  /* 0x000000ff08087208 */ /* 0x000fe20000000000 */
[----:B-1----:R-:W-:Y:S01]  /*4b00*/  FADD R7, -R4, R7 ;  /* 0x0000000704077221 */ /* 0x002fe20000000100 */
[----:B------:R-:W-:-:S03]  /*4b10*/  FSETP.GT.AND P0, PT, |R17|, 8.50705917302346158658e+37, PT ;  /* 0x7e8000001100780b */ /* 0x000fc60003f04200 */
[C---:B------:R-:W-:Y:S01]  /*4b20*/  FMUL R9, R7.reuse, R7 ;  /* 0x0000000707097220 */ /* 0x040fe20000400000 */
[----:B------:R-:W-:Y:S01]  /*4b30*/  FFMA R4, R7, R8, R4 ;  /* 0x0000000807047223 */ /* 0x000fe20000000004 */
[----:B------:R-:W-:Y:S01]  /*4b40*/  FSEL R12, R12, R17, P0 ;  /* 0x000000110c0c7208 */ /* 0x000fe20000000000 */
[----:B---3--:R-:W-:Y:S01]  /*4b50*/  FADD R5, R5, R6 ;  /* 0x0000000605057221 */ /* 0x008fe20000000000 */
[----:B------:R-:W-:Y:S02]  /*4b60*/  FMUL R9, R10, R9 ;  /* 0x000000090a097220 */ /* 0x000fe40000400000 */
[----:B------:R-:W0:Y:S01]  /*4b70*/  SHFL.BFLY PT, R7, R4, 0x1, 0x1f ;  /* 0x0c201f0004077f89 */ /* 0x000e2200000e0000 */
[----:B------:R-:W-:Y:S01]  /*4b80*/  @!P1 FMUL R12, R12, 16777216 ;  /* 0x4b8000000c0c9820 */ /* 0x000fe20000400000 */
[----:B------:R-:W-:Y:S01]  /*4b90*/  FFMA R5, R8, R9, R5 ;  /* 0x0000000908057223 */ /* 0x000fe20000000005 */
[----:B------:R-:W-:Y:S01]  /*4ba0*/  IMAD.MOV.U32 R8, RZ, RZ, 0x39aaaaab ;  /* 0x39aaaaabff087424 */ /* 0x000fe200078e00ff */
[----:B------:R-:W-:Y:S01]  /*4bb0*/  @P0 FMUL R11, R11, 0.25 ;  /* 0x3e8000000b0b0820 */ /* 0x000fe20000400000 */
[----:B------:R-:W-:-:S02]  /*4bc0*/  LOP3.LUT P0, RZ, R44, 0x7, RZ, 0xc0, !PT ;  /* 0x000000072cff7812 */ /* 0x000fc4000780c0ff */
[----:B------:R-:W1:Y:S01]  /*4bd0*/  SHFL.BFLY PT, R6, R5, 0x1, 0x1f ;  /* 0x0c201f0005067f89 */ /* 0x000e6200000e0000 */
[----:B------:R-:W2:Y:S01]  /*4be0*/  MUFU.RCP R12, R12 ;  /* 0x0000000c000c7308 */ /* 0x000ea20000001000 */
[----:B------:R-:W-:Y:S01]  /*4bf0*/  @!P1 FMUL R11, R11, 16777216 ;  /* 0x4b8000000b0b9820 */ /* 0x000fe20000400000 */
[----:B------:R-:W-:Y:S02]  /*4c00*/  FSETP.NEU.AND P1, PT, R17, RZ, PT ;  /* 0x000000ff1100720b */ /* 0x000fe40003f2d000 */
[----:B------:R-:W-:Y:S01]  /*4c10*/  ISETP.LT.AND P0, PT, R44, 0x10, !P0 ;  /* 0x000000102c00780c */ /* 0x000fe20004701270 */
[----:B0-----:R-:W-:Y:S01]  /*4c20*/  FADD R7, -R4, R7 ;  /* 0x0000000704077221 */ /* 0x001fe20000000100 */
[----:B--2---:R-:W-:-:S11]  /*4c30*/  FMUL R11, R12, R11 ;  /* 0x0000000b0c0b7220 */ /* 0x004fd60000400000 */
[----:B------:R-:W-:Y:S01]  /*4c40*/  @P0 STS [R44.X4+0x80], R17 ;  /* 0x000080112c000388 */ /* 0x000fe20000004800 */
[----:B------:R-:W-:Y:S01]  /*4c50*/  FMUL R9, R7, R7 ;  /* 0x0000000707097220 */ /* 0x000fe20000400000 */
[----:B------:R-:W-:Y:S01]  /*4c60*/  FSEL R11, R11, RZ, P1 ;  /* 0x000000ff0b0b7208 */ /* 0x000fe20000800000 */
[----:B-1----:R-:W-:Y:S02]  /*4c70*/  FADD R6, R5, R6 ;  /* 0x0000000605067221 */ /* 0x002fe40000000000 */
[----:B------:R-:W-:Y:S02]  /*4c80*/  FMUL R9, R14, R9 ;  /* 0x000000090e097220 */ /* 0x000fe40000400000 */
[----:B------:R-:W-:Y:S02]  /*4c90*/  FFMA R7, R7, R11, R4 ;  /* 0x0000000b07077223 */ /* 0x000fe40000000004 */
[----:B------:R-:W-:Y:S01]  /*4ca0*/  FFMA R9, R11, R9, R6 ;  /* 0x000000090b097223 */ /* 0x000fe20000000006 */
[----:B------:R-:W-:-:S02]  /*4cb0*/  SHF.R.U32.HI R6, RZ, 0x7, R41 ;  /* 0x00000007ff067819 */ /* 0x000fc40000011629 */
[----:B------:R-:W-:Y:S02]  /*4cc0*/  @P0 STS [R44.X4], R7 ;  /* 0x000000072c000388 */ /* 0x000fe40000004800 */
[----:B------:R-:W-:Y:S02]  /*4cd0*/  LOP3.LUT R6, R6, 0x10, RZ, 0xc0, !PT ;  /* 0x0000001006067812 */ /* 0x000fe400078ec0ff */
[----:B------:R-:W-:Y:S03]  /*4ce0*/  @P0 STS [R44.X4+0x40], R9 ;  /* 0x000040092c000388 */ /* 0x000fe60000004800 */
[----:B------:R-:W-:Y:S01]  /*4cf0*/  IMAD R33, R33, 0x2, R6 ;  /* 0x0000000221217824 */ /* 0x000fe200078e0206 */
[----:B------:R-:W-:Y:S06]  /*4d00*/  BAR.SYNC.DEFER_BLOCKING 0x0 ;  /* 0x0000000000007b1d */ /* 0x000fec0000010000 */
[----:B------:R-:W0:Y:S04]  /*4d10*/  LDS R4, [0x40] ;  /* 0x00004000ff047984 */ /* 0x000e280000000800 */
[----:B------:R-:W1:Y:S04]  /*4d20*/  LDS R5, [0x60] ;  /* 0x00006000ff057984 */ /* 0x000e680000000800 */
[----:B------:R-:W2:Y:S04]  /*4d30*/  LDS R37, [RZ] ;  /* 0x00000000ff257984 */ /* 0x000ea80000000800 */
[----:B------:R-:W3:Y:S01]  /*4d40*/  LDS R38, [0x20] ;  /* 0x00002000ff267984 */ /* 0x000ee20000000800 */
[-C--:B0-----:R-:W-:Y:S01]  /*4d50*/  FFMA R4, R4, R8.reuse, 9.9999999747524270788e-07 ;  /* 0x358637bd04047423 */ /* 0x081fe20000000008 */
[----:B-1----:R-:W-:-:S03]  /*4d60*/  FFMA R5, R5, R8, 9.9999999747524270788e-07 ;  /* 0x358637bd05057423 */ /* 0x002fc60000000008 */
[----:B------:R0:W1:Y:S08]  /*4d70*/  MUFU.RSQ R62, R4 ;  /* 0x00000004003e7308 */ /* 0x0000700000001400 */
[----:B--23--:R0:W4:Y:S02]  /*4d80*/  MUFU.RSQ R69, R5 ;  /* 0x0000000500457308 */ /* 0x00c1240000001400 */
.L_x_4:
[----:B0-----:R-:W-:Y:S01]  /*4d90*/  LOP3.LUT R5, R25, 0x7f0, R41, 0xf8, !PT ;  /* 0x000007f019057812 */ /* 0x001fe200078ef829 */
        /* <DEDUP_REMOVED lines=12> */
[----:B------:R3:W5:Y:S01]  /*4e60*/  @P1 LDG.E.EF.128 R20, [R6.64] ;  /* 0x0000000606141981 */ /* 0x000762000c0e1d00 */
[C---:B------:R-:W-:Y:S01]  /*4e70*/  LOP3.LUT R80, R25.reuse, R40, RZ, 0xfc, !PT ;  /* 0x0000002819507212 */ /* 0x040fe200078efcff */
[----:B------:R-:W-:Y:S01]  /*4e80*/  IMAD.MOV.U32 R13, RZ, RZ, 0x4 ;  /* 0x00000004ff0d7424 */ /* 0x000fe200078e00ff */
[----:B------:R-:W-:Y:S01]  /*4e90*/  LOP3.LUT R12, R25, 0x3004, R40, 0xfe, !PT ;  /* 0x00003004190c7812 */ /* 0x000fe200078efe28 */
[----:B------:R-:W-:Y:S01]  /*4ea0*/  BAR.SYNC.DEFER_BLOCKING 0x0 ;  /* 0x0000000000007b1d */ /* 0x000fe20000010000 */
[C---:B------:R-:W-:Y:S01]  /*4eb0*/  ISETP.GE.U32.AND P1, PT, R80.reuse, 0xc00, PT ;  /* 0x00000c005000780c */ /* 0x040fe20003f26070 */
[----:B0-----:R-:W-:Y:S01]  /*4ec0*/  CS2R R4, SRZ ;  /* 0x0000000000047805 */ /* 0x001fe2000001ff00 */
[C---:B------:R-:W-:Y:S01]  /*4ed0*/  LEA R14, P6, R80.reuse, c[0x0][0x170], 0x1 ;  /* 0x00005c00500e7a11 */ /* 0x040fe200078c08ff */
[----:B------:R-:W-:Y:S01]  /*4ee0*/  CS2R R8, SRZ ;  /* 0x0000000000087805 */ /* 0x000fe2000001ff00 */
[----:B------:R-:W-:Y:S01]  /*4ef0*/  ISETP.GE.U32.AND.EX P1, PT, R39, RZ, PT, P1 ;  /* 0x000000ff2700720c */ /* 0x000fe20003f26110 */
[----:B---3--:R-:W-:Y:S01]  /*4f00*/  CS2R R6, SRZ ;  /* 0x0000000000067805 */ /* 0x008fe2000001ff00 */
[----:B------:R-:W-:Y:S01]  /*4f10*/  LEA.HI.X R15, R80, c[0x0][0x174], R39, 0x1, P6 ;  /* 0x00005d00500f7a11 */ /* 0x000fe200030f0c27 */
[----:B------:R-:W-:Y:S01]  /*4f20*/  CS2R R10, SRZ ;  /* 0x00000000000a7805 */ /* 0x000fe2000001ff00 */
[----:B------:R-:W-:Y:S01]  /*4f30*/  IMAD.WIDE.U32 R12, R12, R13, c[0x0][0x168] ;  /* 0x00005a000c0c7625 */ /* 0x000fe200078e000d */
[----:B------:R-:W-:Y:S01]  /*4f40*/  LEA R84, P6, R80, c[0x0][0x168], 0x2 ;  /* 0x00005a0050547a11 */ /* 0x000fe200078c10ff */
[----:B------:R-:W-:Y:S01]  /*4f50*/  CS2R R28, SRZ ;  /* 0x00000000001c7805 */ /* 0x000fe2000001ff00 */
[----:B------:R-:W-:-:S02]  /*4f60*/  CS2R R30, SRZ ;  /* 0x00000000001e7805 */ /* 0x000fc4000001ff00 */
[----:B------:R-:W-:Y:S01]  /*4f70*/  LEA.HI.X R85, R80, c[0x0][0x16c], R39, 0x2, P6 ;  /* 0x00005b0050557a11 */ /* 0x000fe200030f1427 */
[----:B------:R-:W-:Y:S01]  /*4f80*/  CS2R R26, SRZ ;  /* 0x00000000001a7805 */ /* 0x000fe2000001ff00 */
[----:B--2---:R-:W-:Y:S04]  /*4f90*/  STS.128 [R33], R16 ;  /* 0x0000001021007388 */ /* 0x004fe80000000c00 */
[----:B-----5:R0:W-:Y:S04]  /*4fa0*/  STS.128 [R33+0x10], R20 ;  /* 0x0000101421007388 */ /* 0x0201e80000000c00 */
[----:B------:R-:W-:Y:S01]  /*4fb0*/  BAR.SYNC.DEFER_BLOCKING 0x0 ;  /* 0x0000000000007b1d */ /* 0x000fe20000010000 */
[----:B0-----:R-:W-:Y:S01]  /*4fc0*/  CS2R R20, SRZ ;  /* 0x0000000000147805 */ /* 0x001fe2000001ff00 */
[----:B------:R-:W-:-:S04]  /*4fd0*/  CS2R R22, SRZ ;  /* 0x0000000000167805 */ /* 0x000fc8000001ff00 */
[----:B------:R0:W2:Y:S04]  /*4fe0*/  @!P1 LDG.E.EL.128 R4, [R14.64+0x6000] ;  /* 0x006000060e049981 */ /* 0x0000a8000c2e1d00 */
[----:B------:R3:W5:Y:S01]  /*4ff0*/  @!P1 LDG.E.EL.128 R8, [R12.64] ;  /* 0x000000060c089981 */ /* 0x000762000c2e1d00 */
[----:B------:R-:W-:-:S03]  /*5000*/  CS2R R16, SRZ ;  /* 0x0000000000107805 */ /* 0x000fc6000001ff00 */
[----:B----4-:R0:W4:Y:S01]  /*5010*/  @!P1 LDG.E.EL.128 R20, [R14.64+0x4800] ;  /* 0x004800060e149981 */ /* 0x010122000c2e1d00 */
[----:B------:R-:W-:-:S03]  /*5020*/  CS2R R18, SRZ ;  /* 0x0000000000127805 */ /* 0x000fc6000001ff00 */
[----:B------:R5:W4:Y:S01]  /*5030*/  @!P1 LDG.E.EL.128 R28, [R84.64+0xc000] ;  /* 0x00c00006541c9981 */ /* 0x000b22000c2e1d00 */
[----:B---3--:R-:W-:-:S03]  /*5040*/  IADD3 R12, P6, R40, R25, RZ ;  /* 0x00000019280c7210 */ /* 0x008fc60007fde0ff */
[----:B------:R5:W3:Y:S02]  /*5050*/  @!P1 LDG.E.EL.128 R16, [R84.64+0x9000] ;  /* 0x0090000654109981 */ /* 0x000ae4000c2e1d00 */
[----:B------:R-:W-:Y:S01]  /*5060*/  IMAD.X R13, RZ, RZ, R39, P6 ;  /* 0x000000ffff0d7224 */ /* 0x000fe200030e0627 */
[----:B------:R-:W-:Y:S01]  /*5070*/  LEA R82, P6, R12, UR4, 0x2 ;  /* 0x000000040c527c11 */ /* 0x000fe2000f8c10ff */
[----:B------:R-:W-:-:S03]  /*5080*/  CS2R R24, SRZ ;  /* 0x0000000000187805 */ /* 0x000fc6000001ff00 */
[----:B------:R-:W-:Y:S02]  /*5090*/  LEA.HI.X R83, R12, UR5, R13, 0x2, P6 ;  /* 0x000000050c537c11 */ /* 0x000fe4000b0f140d */
[----:B0-----:R-:W0:Y:S04]  /*50a0*/  LDS.128 R12, [R3] ;  /* 0x00000000030c7984 */ /* 0x001e280000000c00 */
[----:B------:R1:W3:Y:S01]  /*50b0*/  @!P1 LDG.E.EL.128 R24, [R82.64+0x10] ;  /* 0x0000100652189981 */ /* 0x0002e2000c2e1d00 */
[----:B------:R-:W-:-:S04]  /*50c0*/  ISETP.LT.U32.AND P1, PT, R80, 0xc00, PT ;  /* 0x00000c005000780c */ /* 0x000fc80003f21070 */
[----:B------:R-:W-:Y:S02]  /*50d0*/  ISETP.LT.U32.AND.EX P1, PT, R39, RZ, !P3, P1 ;  /* 0x000000ff2700720c */ /* 0x000fe40005f21110 */
[C---:B--2---:R-:W-:Y:S01]  /*50e0*/  PRMT R79, R6.reuse, 0x7632, R79 ;  /* 0x00007632064f7816 */ /* 0x044fe2000000004f */
[----:B------:R-:W-:Y:S01]  /*50f0*/  IMAD.U32 R81, R6, 0x10000, RZ ;  /* 0x0001000006517824 */ /* 0x000fe200078e00ff */
[C---:B------:R-:W-:Y:S01]  /*5100*/  PRMT R6, R7.reuse, 0x7632, R6 ;  /* 0x0000763207067816 */ /* 0x040fe20000000006 */
[----:B------:R-:W-:Y:S02]  /*5110*/  IMAD.U32 R7, R7, 0x10000, RZ ;  /* 0x0001000007077824 */ /* 0x000fe400078e00ff */
[----:B------:R-:W-:Y:S02]  /*5120*/  IMAD.U32 R86, R79, 0x10000, RZ ;  /* 0x000100004f567824 */ /* 0x000fe400078e00ff */
[----:B------:R-:W-:Y:S01]  /*5130*/  IMAD.U32 R6, R6, 0x10000, RZ ;  /* 0x0001000006067824 */ /* 0x000fe200078e00ff */
[----:B-----5:R-:W-:Y:S01]  /*5140*/  FADD R84, R81, R8 ;  /* 0x0000000851547221 */ /* 0x020fe20000000000 */
[----:B------:R-:W-:Y:S01]  /*5150*/  FADD R79, R7, R10 ;  /* 0x0000000a074f7221 */ /* 0x000fe20000000000 */
[----:B------:R-:W-:Y:S01]  /*5160*/  FADD R81, R86, R9 ;  /* 0x0000000956517221 */ /* 0x000fe20000000000 */
[----:B------:R-:W-:Y:S01]  /*5170*/  FADD R11, R6, R11 ;  /* 0x0000000b060b7221 */ /* 0x000fe20000000000 */
[C---:B------:R-:W-:Y:S01]  /*5180*/  IMAD.U32 R9, R4.reuse, 0x10000, RZ ;  /* 0x0001000004097824 */ /* 0x040fe200078e00ff */
[----:B------:R-:W-:Y:S01]  /*5190*/  PRMT R6, R4, 0x7632, R6 ;  /* 0x0000763204067816 */ /* 0x000fe20000000006 */
[C---:B-1----:R-:W-:Y:S01]  /*51a0*/  IMAD.U32 R83, R5.reuse, 0x10000, RZ ;  /* 0x0001000005537824 */ /* 0x042fe200078e00ff */
[----:B------:R-:W-:-:S02]  /*51b0*/  PRMT R7, R5, 0x7632, R7 ;  /* 0x0000763205077816 */ /* 0x000fc40000000007 */
[----:B----4-:R-:W-:Y:S02]  /*51c0*/  PRMT R5, R21, 0x7632, R5 ;  /* 0x0000763215057816 */ /* 0x010fe40000000005 */
[----:B0-----:R-:W-:Y:S01]  /*51d0*/  PRMT R4, R13, 0x7632, R4 ;  /* 0x000076320d047816 */ /* 0x001fe20000000004 */
[----:B------:R-:W-:Y:S02]  /*51e0*/  IMAD.U32 R8, R6, 0x10000, RZ ;  /* 0x0001000006087824 */ /* 0x000fe400078e00ff */
[----:B------:R-:W-:Y:S02]  /*51f0*/  IMAD.U32 R6, R5, 0x10000, RZ ;  /* 0x0001000005067824 */ /* 0x000fe400078e00ff */
[----:B------:R-:W-:Y:S02]  /*5200*/  IMAD.U32 R4, R4, 0x10000, RZ ;  /* 0x0001000004047824 */ /* 0x000fe400078e00ff */
[----:B------:R-:W-:Y:S01]  /*5210*/  IMAD.U32 R10, R7, 0x10000, RZ ;  /* 0x00010000070a7824 */ /* 0x000fe200078e00ff */
[----:B---3--:R-:W-:Y:S01]  /*5220*/  FADD R82, R6, R19 ;  /* 0x0000001306527221 */ /* 0x008fe20000000000 */
[----:B------:R-:W-:Y:S01]  /*5230*/  FADD R5, -R37, R4 ;  /* 0x0000000425057221 */ /* 0x000fe20000000100 */
[----:B------:R-:W-:-:S02]  /*5240*/  PRMT R6, R23, 0x7632, R6 ;  /* 0x0000763217067816 */ /* 0x000fc40000000006 */
[----:B------:R-:W-:Y:S01]  /*5250*/  PRMT R4, R15, 0x7632, R4 ;  /* 0x000076320f047816 */ /* 0x000fe20000000004 */
[----:B------:R-:W-:Y:S01]  /*5260*/  FADD R31, R10, R31 ;  /* 0x0000001f0a1f7221 */ /* 0x000fe20000000000 */
[----:B------:R-:W-:Y:S01]  /*5270*/  FMUL R5, R62, R5 ;  /* 0x000000053e057220 */ /* 0x000fe20000400000 */
[----:B------:R-:W-:Y:S02]  /*5280*/  IMAD.U32 R7, R20, 0x10000, RZ ;  /* 0x0001000014077824 */ /* 0x000fe400078e00ff */
[----:B------:R-:W-:Y:S01]  /*5290*/  IMAD.U32 R6, R6, 0x10000, RZ ;  /* 0x0001000006067824 */ /* 0x000fe200078e00ff */
[----:B------:R-:W-:Y:S01]  /*52a0*/  FADD R31, R31, 1 ;  /* 0x3f8000001f1f7421 */ /* 0x000fe20000000000 */
[----:B------:R-:W-:Y:S01]  /*52b0*/  IMAD.U32 R4, R4, 0x10000, RZ ;  /* 0x0001000004047824 */ /* 0x000fe200078e00ff */
[----:B------:R-:W-:Y:S01]  /*52c0*/  FADD R28, R9, R28 ;  /* 0x0000001c091c7221 */ /* 0x000fe20000000000 */
[----:B------:R-:W-:Y:S01]  /*52d0*/  FADD R19, R7, R16 ;  /* 0x0000001007137221 */ /* 0x000fe20000000000 */
[----:B------:R-:W-:Y:S01]  /*52e0*/  FFMA R85, R5, R31, R82 ;  /* 0x0000001f05557223 */ /* 0x000fe20000000052 */
[----:B------:R-:W-:Y:S01]  /*52f0*/  FADD R27, R6, R27 ;  /* 0x0000001b061b7221 */ /* 0x000fe20000000000 */
[----:B------:R-:W-:-:S02]  /*5300*/  FADD R9, -R37, R4 ;  /* 0x0000000425097221 */ /* 0x000fc40000000100 */
[----:B------:R-:W0:Y:S01]  /*5310*/  LDS.128 R4, [R3+0x1010] ;  /* 0x0010100003047984 */ /* 0x000e220000000c00 */
[----:B------:R-:W-:Y:S01]  /*5320*/  IMAD.U32 R23, R23, 0x10000, RZ ;  /* 0x0001000017177824 */ /* 0x000fe200078e00ff */
[----:B------:R-:W-:Y:S01]  /*5330*/  FSETP.GEU.AND P6, PT, R46, R85, PT ;  /* 0x000000552e00720b */ /* 0x000fe20003fce000 */
[----:B------:R-:W-:Y:S01]  /*5340*/  FADD R16, R11, 1 ;  /* 0x3f8000000b107421 */ /* 0x000fe20000000000 */
[----:B------:R-:W-:Y:S01]  /*5350*/  FMUL R9, R62, R9 ;  /* 0x000000093e097220 */ /* 0x000fe20000400000 */
[----:B------:R-:W-:Y:S01]  /*5360*/  FADD R29, R8, R29 ;  /* 0x0000001d081d7221 */ /* 0x000fe20000000000 */
[----:B------:R-:W-:Y:S01]  /*5370*/  FADD R26, R23, R26 ;  /* 0x0000001a171a7221 */ /* 0x000fe20000000000 */
[----:B------:R-:W-:Y:S01]  /*5380*/  IMAD.U32 R8, R15, 0x10000, RZ ;  /* 0x000100000f087824 */ /* 0x000fe200078e00ff */
[----:B------:R-:W-:Y:S01]  /*5390*/  FADD R30, R83, R30 ;  /* 0x0000001e531e7221 */ /* 0x000fe20000000000 */
[C---:B------:R-:W-:Y:S01]  /*53a0*/  FSEL R23, R46.reuse, R85, !P6 ;  /* 0x000000552e177208 */ /* 0x040fe20007000000 */
[----:B------:R-:W-:Y:S01]  /*53b0*/  FFMA R83, R9, R16, R27 ;  /* 0x0000001009537223 */ /* 0x000fe2000000001b */
[----:B------:R-:W-:Y:S01]  /*53c0*/  FSETP.NAN.AND P6, PT, R46, R46, PT ;  /* 0x0000002e2e00720b */ /* 0x000fe20003fc8000 */
[--C-:B------:R-:W-:Y:S01]  /*53d0*/  FADD R9, -R37, R8.reuse ;  /* 0x0000000825097221 */ /* 0x100fe20000000100 */
[----:B------:R-:W-:-:S02]  /*53e0*/  PRMT R8, R14, 0x7632, R8 ;  /* 0x000076320e087816 */ /* 0x000fc40000000008 */
[----:B------:R-:W-:Y:S01]  /*53f0*/  @P1 FSEL R46, R46, R23, P6 ;  /* 0x000000172e2e1208 */ /* 0x000fe20003000000 */
[----:B------:R-:W-:Y:S01]  /*5400*/  FADD R79, R79, 1 ;  /* 0x3f8000004f4f7421 */ /* 0x000fe20000000000 */
[----:B------:R-:W-:Y:S01]  /*5410*/  FSETP.GEU.AND P6, PT, R78, R83, PT ;  /* 0x000000534e00720b */ /* 0x000fe20003fce000 */
[----:B------:R-:W-:Y:S01]  /*5420*/  FMUL R9, R62, R9 ;  /* 0x000000093e097220 */ /* 0x000fe20000400000 */
[----:B------:R-:W-:Y:S01]  /*5430*/  PRMT R10, R22, 0x7632, R10 ;  /* 0x00007632160a7816 */ /* 0x000fe2000000000a */
[----:B------:R-:W-:Y:S01]  /*5440*/  IMAD.U32 R8, R8, 0x10000, RZ ;  /* 0x0001000008087824 */ /* 0x000fe200078e00ff */
[----:B------:R-:W-:Y:S01]  /*5450*/  FSEL R23, R78, R83, !P6 ;  /* 0x000000534e177208 */ /* 0x000fe20007000000 */
[----:B------:R-:W-:Y:S01]  /*5460*/  IMAD.U32 R11, R22, 0x10000, RZ ;  /* 0x00010000160b7824 */ /* 0x000fe200078e00ff */
[----:B------:R-:W-:Y:S01]  /*5470*/  FSETP.NAN.AND P6, PT, R78, R78, PT ;  /* 0x0000004e4e00720b */ /* 0x000fe20003fc8000 */
[----:B------:R-:W-:Y:S01]  /*5480*/  FFMA R22, R9, R79, R26 ;  /* 0x0000004f09167223 */ /* 0x000fe2000000001a */
[----:B------:R-:W-:Y:S01]  /*5490*/  IMAD.U32 R10, R10, 0x10000, RZ ;  /* 0x000100000a0a7824 */ /* 0x000fe200078e00ff */
[----:B------:R-:W-:Y:S01]  /*54a0*/  FADD R9, -R37, R8 ;  /* 0x0000000825097221 */ /* 0x000fe20000000100 */
[----:B------:R-:W-:Y:S01]  /*54b0*/  @P1 FSEL R78, R78, R23, P6 ;  /* 0x000000174e4e1208 */ /* 0x000fe20003000000 */
[----:B------:R-:W-:Y:S01]  /*54c0*/  FADD R81, R81, 1 ;  /* 0x3f80000051517421 */ /* 0x000fe20000000000 */
[CC--:B------:R-:W-:Y:S01]  /*54d0*/  FSETP.GEU.AND P6, PT, R77.reuse, R22.reuse, PT ;  /* 0x000000164d00720b */ /* 0x0c0fe20003fce000 */
[----:B------:R-:W-:Y:S01]  /*54e0*/  FADD R10, R10, R25 ;  /* 0x000000190a0a7221 */ /* 0x000fe20000000000 */
[----:B------:R-:W-:Y:S01]  /*54f0*/  FMUL R9, R62, R9 ;  /* 0x000000093e097220 */ /* 0x000fe20000400000 */
[----:B------:R-:W-:Y:S01]  /*5500*/  IMAD.U32 R14, R14, 0x10000, RZ ;  /* 0x000100000e0e7824 */ /* 0x000fe200078e00ff */
[----:B------:R-:W-:-:S02]  /*5510*/  FSEL R8, R77, R22, !P6 ;  /* 0x000000164d087208 */ /* 0x000fc40007000000 */
[----:B------:R-:W-:Y:S01]  /*5520*/  FSETP.NAN.AND P6, PT, R77, R77, PT ;  /* 0x0000004d4d00720b */ /* 0x000fe20003fc8000 */
[----:B------:R-:W-:Y:S01]  /*5530*/  FFMA R23, R9, R81, R10 ;  /* 0x0000005109177223 */ /* 0x000fe2000000000a */
[----:B------:R-:W-:Y:S01]  /*5540*/  FADD R9, -R37, R14 ;  /* 0x0000000e25097221 */ /* 0x000fe20000000100 */
[----:B------:R-:W-:Y:S01]  /*5550*/  FADD R15, R11, R24 ;  /* 0x000000180b0f7221 */ /* 0x000fe20000000000 */
[----:B------:R-:W-:Y:S01]  /*5560*/  @P1 FSEL R77, R77, R8, P6 ;  /* 0x000000084d4d1208 */ /* 0x000fe20003000000 */
[----:B------:R-:W-:Y:S01]  /*5570*/  FADD R11, R84, 1 ;  /* 0x3f800000540b7421 */ /* 0x000fe20000000000 */
[----:B------:R-:W-:Y:S01]  /*5580*/  FSETP.GEU.AND P6, PT, R76, R23, PT ;  /* 0x000000174c00720b */ /* 0x000fe20003fce000 */
[----:B------:R-:W-:Y:S01]  /*5590*/  FMUL R8, R62, R9 ;  /* 0x000000093e087220 */ /* 0x000fe20000400000 */
[----:B0-----:R-:W-:Y:S02]  /*55a0*/  IMAD.U32 R9, R4, 0x10000, RZ ;  /* 0x0001000004097824 */ /* 0x001fe400078e00ff */
[----:B------:R-:W-:Y:S01]  /*55b0*/  FSEL R25, R76, R23, !P6 ;  /* 0x000000174c197208 */ /* 0x000fe20007000000 */
[----:B------:R-:W-:Y:S01]  /*55c0*/  FFMA R14, R8, R11, R15 ;  /* 0x0000000b080e7223 */ /* 0x000fe2000000000f */
[----:B------:R-:W-:Y:S01]  /*55d0*/  FSETP.NAN.AND P6, PT, R76, R76, PT ;  /* 0x0000004c4c00720b */ /* 0x000fe20003fc8000 */
[----:B------:R-:W-:Y:S01]  /*55e0*/  FADD R8, -R38, R9 ;  /* 0x0000000926087221 */ /* 0x000fe20000000100 */
[----:B------:R-:W-:-:S02]  /*55f0*/  PRMT R4, R4, 0x7632, R4 ;  /* 0x0000763204047816 */ /* 0x000fc40000000004 */
[----:B------:R-:W-:Y:S01]  /*5600*/  @P1 FSEL R76, R76, R25, P6 ;  /* 0x000000194c4c1208 */ /* 0x000fe20003000000 */
[----:B------:R-:W-:Y:S01]  /*5610*/  FADD R28, R28, 1 ;  /* 0x3f8000001c1c7421 */ /* 0x000fe20000000000 */
[----:B------:R-:W-:Y:S01]  /*5620*/  FSETP.GEU.AND P6, PT, R75, R14, PT ;  /* 0x0000000e4b00720b */ /* 0x000fe20003fce000 */
[----:B------:R-:W-:Y:S01]  /*5630*/  FMUL R8, R69, R8 ;  /* 0x0000000845087220 */ /* 0x000fe20000400000 */
[----:B------:R-:W-:Y:S01]  /*5640*/  PRMT R20, R20, 0x7632, R20 ;  /* 0x0000763214147816 */ /* 0x000fe20000000014 */
[----:B------:R-:W-:Y:S01]  /*5650*/  IMAD.U32 R9, R4, 0x10000, RZ ;  /* 0x0001000004097824 */ /* 0x000fe200078e00ff */
[C---:B------:R-:W-:Y:S01]  /*5660*/  FSEL R24, R75.reuse, R14, !P6 ;  /* 0x0000000e4b187208 */ /* 0x040fe20007000000 */
[----:B------:R-:W-:Y:S01]  /*5670*/  FFMA R25, R8, R28, R19 ;  /* 0x0000001c08197223 */ /* 0x000fe20000000013 */
[----:B------:R-:W-:Y:S01]  /*5680*/  FSETP.NAN.AND P6, PT, R75, R75, PT ;  /* 0x0000004b4b00720b */ /* 0x000fe20003fc8000 */
[----:B------:R-:W-:Y:S01]  /*5690*/  IMAD.U32 R20, R20, 0x10000, RZ ;  /* 0x0001000014147824 */ /* 0x000fe200078e00ff */
[----:B------:R-:W-:-:S02]  /*56a0*/  FADD R4, -R38, R9 ;  /* 0x0000000926047221 */ /* 0x000fc40000000100 */
[----:B------:R-:W-:Y:S01]  /*56b0*/  @P1 FSEL R75, R75, R24, P6 ;  /* 0x000000184b4b1208 */ /* 0x000fe20003000000 */
[----:B------:R-:W-:Y:S01]  /*56c0*/  FADD R20, R20, R17 ;  /* 0x0000001114147221 */ /* 0x000fe20000000000 */
[CC--:B------:R-:W-:Y:S01]  /*56d0*/  FSETP.GEU.AND P6, PT, R74.reuse, R25.reuse, PT ;  /* 0x000000194a00720b */ /* 0x0c0fe20003fce000 */
[----:B------:R-:W-:Y:S01]  /*56e0*/  FADD R29, R29, 1 ;  /* 0x3f8000001d1d7421 */ /* 0x000fe20000000000 */
[----:B------:R-:W-:Y:S01]  /*56f0*/  FMUL R4, R69, R4 ;  /* 0x0000000445047220 */ /* 0x000fe20000400000 */
[----:B------:R-:W-:Y:S01]  /*5700*/  IMAD.U32 R9, R5, 0x10000, RZ ;  /* 0x0001000005097824 */ /* 0x000fe200078e00ff */
[C---:B------:R-:W-:Y:S02]  /*5710*/  FSEL R17, R74.reuse, R25, !P6 ;  /* 0x000000194a117208 */ /* 0x040fe40007000000 */
[----:B------:R-:W-:Y:S01]  /*5720*/  FSETP.NAN.AND P6, PT, R74, R74, PT ;  /* 0x0000004a4a00720b */ /* 0x000fe20003fc8000 */
[----:B------:R-:W-:Y:S01]  /*5730*/  FFMA R24, R4, R29, R20 ;  /* 0x0000001d04187223 */ /* 0x000fe20000000014 */
[----:B------:R-:W-:Y:S01]  /*5740*/  IMAD.U32 R21, R21, 0x10000, RZ ;  /* 0x0001000015157824 */ /* 0x000fe200078e00ff */
[----:B------:R-:W-:Y:S01]  /*5750*/  FADD R4, -R38, R9 ;  /* 0x0000000926047221 */ /* 0x000fe20000000100 */
[----:B------:R-:W-:-:S02]  /*5760*/  PRMT R5, R5, 0x7632, R5 ;  /* 0x0000763205057816 */ /* 0x000fc40000000005 */
[----:B------:R-:W-:Y:S01]  /*5770*/  @P1 FSEL R74, R74, R17, P6 ;  /* 0x000000114a4a1208 */ /* 0x000fe20003000000 */
[----:B------:R-:W-:Y:S01]  /*5780*/  FADD R21, R21, R18 ;  /* 0x0000001215157221 */ /* 0x000fe20000000000 */
[----:B------:R-:W-:Y:S01]  /*5790*/  FSETP.GEU.AND P6, PT, R73, R24, PT ;  /* 0x000000184900720b */ /* 0x000fe20003fce000 */
[----:B------:R-:W-:Y:S01]  /*57a0*/  FADD R30, R30, 1 ;  /* 0x3f8000001e1e7421 */ /* 0x000fe20000000000 */
[----:B------:R-:W-:Y:S01]  /*57b0*/  FMUL R8, R69, R4 ;  /* 0x0000000445087220 */ /* 0x000fe20000400000 */
[----:B------:R-:W-:Y:S01]  /*57c0*/  IMAD.U32 R5, R5, 0x10000, RZ ;  /* 0x0001000005057824 */ /* 0x000fe200078e00ff */
[C---:B------:R-:W-:Y:S02]  /*57d0*/  FSEL R18, R73.reuse, R24, !P6 ;  /* 0x0000001849127208 */ /* 0x040fe40007000000 */
[----:B------:R-:W-:Y:S01]  /*57e0*/  FSETP.NAN.AND P6, PT, R73, R73, PT ;  /* 0x000000494900720b */ /* 0x000fe20003fc8000 */
[----:B------:R-:W-:Y:S01]  /*57f0*/  FFMA R84, R8, R30, R21 ;  /* 0x0000001e08547223 */ /* 0x000fe20000000015 */
[----:B------:R-:W-:-:S02]  /*5800*/  FADD R4, -R38, R5 ;  /* 0x0000000526047221 */ /* 0x000fc40000000100 */
[----:B------:R-:W-:Y:S02]  /*5810*/  @P1 FSEL R73, R73, R18, P6 ;  /* 0x0000001249491208 */ /* 0x000fe40003000000 */
[----:B------:R-:W-:Y:S01]  /*5820*/  FSETP.GEU.AND P6, PT, R72, R84, PT ;  /* 0x000000544800720b */ /* 0x000fe20003fce000 */
[----:B------:R-:W-:Y:S01]  /*5830*/  FMUL R4, R69, R4 ;  /* 0x0000000445047220 */ /* 0x000fe20000400000 */
[----:B------:R-:W-:Y:S02]  /*5840*/  IMAD.U32 R5, R6, 0x10000, RZ ;  /* 0x0001000006057824 */ /* 0x000fe400078e00ff */
[----:B------:R-:W-:Y:S01]  /*5850*/  FSEL R9, R72, R84, !P6 ;  /* 0x0000005448097208 */ /* 0x000fe20007000000 */
[----:B------:R-:W-:Y:S01]  /*5860*/  FFMA R31, R4, R31, R82 ;  /* 0x0000001f041f7223 */ /* 0x000fe20000000052 */
[----:B------:R-:W-:Y:S01]  /*5870*/  FSETP.NAN.AND P6, PT, R72, R72, PT ;  /* 0x000000484800720b */ /* 0x000fe20003fc8000 */
[----:B------:R-:W-:Y:S01]  /*5880*/  FADD R4, -R38, R5 ;  /* 0x0000000526047221 */ /* 0x000fe20000000100 */
[----:B------:R-:W-:-:S02]  /*5890*/  PRMT R6, R6, 0x7632, R6 ;  /* 0x0000763206067816 */ /* 0x000fc40000000006 */
[----:B------:R-:W-:Y:S01]  /*58a0*/  @P1 FSEL R72, R72, R9, P6 ;  /* 0x0000000948481208 */ /* 0x000fe20003000000 */
[----:B------:R-:W-:Y:S01]  /*58b0*/  FMUL R4, R69, R4 ;  /* 0x0000000445047220 */ /* 0x000fe20000400000 */
[C---:B------:R-:W-:Y:S01]  /*58c0*/  FSETP.GEU.AND P6, PT, R71.reuse, R31, PT ;  /* 0x0000001f4700720b */ /* 0x040fe20003fce000 */
[----:B------:R-:W-:Y:S02]  /*58d0*/  IMAD.U32 R5, R6, 0x10000, RZ ;  /* 0x0001000006057824 */ /* 0x000fe400078e00ff */
[----:B------:R-:W-:Y:S01]  /*58e0*/  FFMA R18, R4, R11, R15 ;  /* 0x0000000b04127223 */ /* 0x000fe2000000000f */
[C---:B------:R-:W-:Y:S02]  /*58f0*/  FSEL R6, R71.reuse, R31, !P6 ;  /* 0x0000001f47067208 */ /* 0x040fe40007000000 */
[----:B------:R-:W-:Y:S01]  /*5900*/  FSETP.NAN.AND P6, PT, R71, R71, PT ;  /* 0x000000474700720b */ /* 0x000fe20003fc8000 */
[----:B------:R-:W-:-:S03]  /*5910*/  FADD R4, -R38, R5 ;  /* 0x0000000526047221 */ /* 0x000fc60000000100 */
[----:B------:R-:W-:Y:S01]  /*5920*/  @P1 FSEL R71, R71, R6, P6 ;  /* 0x0000000647471208 */ /* 0x000fe20003000000 */
[----:B------:R-:W-:Y:S01]  /*5930*/  FMUL R4, R69, R4 ;  /* 0x0000000445047220 */ /* 0x000fe20000400000 */
[-C--:B------:R-:W-:Y:S01]  /*5940*/  FSETP.GEU.AND P6, PT, R70, R18.reuse, PT ;  /* 0x000000124600720b */ /* 0x080fe20003fce000 */
[C---:B------:R-:W-:Y:S01]  /*5950*/  IMAD.U32 R5, R7.reuse, 0x10000, RZ ;  /* 0x0001000007057824 */ /* 0x040fe200078e00ff */
[----:B------:R-:W-:Y:S01]  /*5960*/  PRMT R7, R7, 0x7632, R7 ;  /* 0x0000763207077816 */ /* 0x000fe20000000007 */
[----:B------:R-:W-:Y:S01]  /*5970*/  FFMA R81, R4, R81, R10 ;  /* 0x0000005104517223 */ /* 0x000fe2000000000a */
[----:B------:R-:W-:Y:S01]  /*5980*/  FSEL R9, R70, R18, !P6 ;  /* 0x0000001246097208 */ /* 0x000fe20007000000 */
[----:B------:R-:W-:Y:S01]  /*5990*/  FADD R4, -R38, R5 ;  /* 0x0000000526047221 */ /* 0x000fe20000000100 */
[C---:B------:R-:W-:Y:S01]  /*59a0*/  FSETP.NAN.AND P6, PT, R70.reuse, R70, PT ;  /* 0x000000464600720b */ /* 0x040fe20003fc8000 */
[----:B------:R-:W-:Y:S02]  /*59b0*/  IMAD.U32 R7, R7, 0x10000, RZ ;  /* 0x0001000007077824 */ /* 0x000fe400078e00ff */
[----:B------:R-:W-:Y:S01]  /*59c0*/  FMUL R4, R69, R4 ;  /* 0x0000000445047220 */ /* 0x000fe20000400000 */
[----:B------:R-:W-:-:S02]  /*59d0*/  @P1 FSEL R70, R70, R9, P6 ;  /* 0x0000000946461208 */ /* 0x000fc40003000000 */
[----:B------:R-:W-:Y:S01]  /*59e0*/  FSETP.GEU.AND P6, PT, R68, R81, PT ;  /* 0x000000514400720b */ /* 0x000fe20003fce000 */
[----:B------:R-:W-:Y:S01]  /*59f0*/  FFMA R26, R4, R79, R26 ;  /* 0x0000004f041a7223 */ /* 0x000fe2000000001a */
[----:B------:R-:W-:Y:S02]  /*5a00*/  FADD R4, -R38, R7 ;  /* 0x0000000726047221 */ /* 0x000fe40000000100 */
[C---:B------:R-:W-:Y:S02]  /*5a10*/  FSEL R5, R68.reuse, R81, !P6 ;  /* 0x0000005144057208 */ /* 0x040fe40007000000 */
[----:B------:R-:W-:Y:S01]  /*5a20*/  FSETP.NAN.AND P6, PT, R68, R68, PT ;  /* 0x000000444400720b */ /* 0x000fe20003fc8000 */
[----:B------:R-:W-:-:S03]  /*5a30*/  FMUL R4, R69, R4 ;  /* 0x0000000445047220 */ /* 0x000fc60000400000 */
[----:B------:R-:W-:Y:S02]  /*5a40*/  @P1 FSEL R68, R68, R5, P6 ;  /* 0x0000000544441208 */ /* 0x000fe40003000000 */
[----:B------:R-:W-:Y:S01]  /*5a50*/  FSETP.GEU.AND P6, PT, R67, R26, PT ;  /* 0x0000001a4300720b */ /* 0x000fe20003fce000 */
[----:B------:R-:W-:-:S03]  /*5a60*/  FFMA R16, R4, R16, R27 ;  /* 0x0000001004107223 */ /* 0x000fc6000000001b */
[C---:B------:R-:W-:Y:S02]  /*5a70*/  FSEL R4, R67.reuse, R26, !P6 ;  /* 0x0000001a43047208 */ /* 0x040fe40007000000 */
[----:B------:R-:W-:-:S04]  /*5a80*/  FSETP.NAN.AND P6, PT, R67, R67, PT ;  /* 0x000000434300720b */ /* 0x000fc80003fc8000 */
[----:B------:R-:W-:Y:S02]  /*5a90*/  @P1 FSEL R67, R67, R4, P6 ;  /* 0x0000000443431208 */ /* 0x000fe40003000000 */
[----:B------:R-:W-:-:S04]  /*5aa0*/  FSETP.GEU.AND P6, PT, R65, R16, PT ;  /* 0x000000104100720b */ /* 0x000fc80003fce000 */
[C---:B------:R-:W-:Y:S02]  /*5ab0*/  FSEL R6, R65.reuse, R16, !P6 ;  /* 0x0000001041067208 */ /* 0x040fe40007000000 */
[C---:B------:R-:W-:Y:S02]  /*5ac0*/  FSETP.NAN.AND P6, PT, R65.reuse, R65, PT ;  /* 0x000000414100720b */ /* 0x040fe40003fc8000 */
[----:B------:R-:W-:Y:S02]  /*5ad0*/  PRMT R4, R12, 0x7632, R4 ;  /* 0x000076320c047816 */ /* 0x000fe40000000004 */
[----:B------:R-:W-:Y:S02]  /*5ae0*/  @P1 FSEL R65, R65, R6, P6 ;  /* 0x0000000641411208 */ /* 0x000fe40003000000 */
[----:B------:R-:W-:Y:S01]  /*5af0*/  FSETP.GT.AND P6, PT, R48, R24, PT ;  /* 0x000000183000720b */ /* 0x000fe20003fc4000 */
[----:B------:R-:W-:-:S03]  /*5b00*/  IMAD.U32 R4, R4, 0x10000, RZ ;  /* 0x0001000004047824 */ /* 0x000fc600078e00ff */
[C---:B------:R-:W-:Y:S01]  /*5b10*/  FSEL R7, R48.reuse, R24, P6 ;  /* 0x0000001830077208 */ /* 0x040fe20003000000 */
[----:B------:R-:W-:Y:S01]  /*5b20*/  FADD R5, -R37, R4 ;  /* 0x0000000425057221 */ /* 0x000fe20000000100 */
[----:B------:R-:W-:Y:S01]  /*5b30*/  FSETP.NAN.AND P6, PT, R48, R48, PT ;  /* 0x000000303000720b */ /* 0x000fe20003fc8000 */
[----:B------:R-:W-:Y:S02]  /*5b40*/  IMAD.U32 R12, R12, 0x10000, RZ ;  /* 0x000100000c0c7824 */ /* 0x000fe400078e00ff */
[----:B------:R-:W-:Y:S01]  /*5b50*/  FMUL R5, R62, R5 ;  /* 0x000000053e057220 */ /* 0x000fe20000400000 */
[----:B------:R-:W-:Y:S02]  /*5b60*/  @P1 FSEL R48, R48, R7, P6 ;  /* 0x0000000730301208 */ /* 0x000fe40003000000 */
[----:B------:R-:W-:Y:S01]  /*5b70*/  FSETP.GT.AND P6, PT, R35, R25, PT ;  /* 0x000000192300720b */ /* 0x000fe20003fc4000 */
[----:B------:R-:W-:Y:S01]  /*5b80*/  FFMA R8, R5, R29, R20 ;  /* 0x0000001d05087223 */ /* 0x000fe20000000014 */
[----:B------:R-:W-:-:S02]  /*5b90*/  FADD R5, -R37, R12 ;  /* 0x0000000c25057221 */ /* 0x000fc40000000100 */
[C---:B------:R-:W-:Y:S02]  /*5ba0*/  FSEL R4, R35.reuse, R25, P6 ;  /* 0x0000001923047208 */ /* 0x040fe40003000000 */
        /* <DEDUP_REMOVED lines=10> */
[----:B------:R-:W-:-:S04]  /*5c50*/  FSETP.NAN.AND P6, PT, R61, R61, PT ;  /* 0x0000003d3d00720b */ /* 0x000fc80003fc8000 */
[----:B------:R-:W-:Y:S02]  /*5c60*/  @P1 FSEL R61, R61, R4, P6 ;  /* 0x000000043d3d1208 */ /* 0x000fe40003000000 */
[----:B------:R-:W-:-:S04]  /*5c70*/  FSETP.GT.AND P6, PT, R64, R16, PT ;  /* 0x000000104000720b */ /* 0x000fc80003fc4000 */
[C---:B------:R-:W-:Y:S02]  /*5c80*/  FSEL R5, R64.reuse, R16, P6 ;  /* 0x0000001040057208 */ /* 0x040fe40003000000 */
        /* <DEDUP_REMOVED lines=32> */
[----:B------:R-:W-:Y:S01]  /*5e90*/  FSETP.NAN.AND P6, PT, R52, R52, PT ;  /* 0x000000343400720b */ /* 0x000fe20003fc8000 */
[----:B------:R-:W-:-:S03]  /*5ea0*/  IMAD.U32 R4, R13, 0x10000, RZ ;  /* 0x000100000d047824 */ /* 0x000fc600078e00ff */
[----:B------:R-:W-:Y:S02]  /*5eb0*/  @P1 FSEL R52, R52, R5, P6 ;  /* 0x0000000534341208 */ /* 0x000fe40003000000 */
[----:B------:R-:W-:Y:S01]  /*5ec0*/  FSETP.GT.AND P6, PT, R51, R14, PT ;  /* 0x0000000e3300720b */ /* 0x000fe20003fc4000 */
[----:B------:R-:W-:-:S03]  /*5ed0*/  FADD R5, -R37, R4 ;  /* 0x0000000425057221 */ /* 0x000fc60000000100 */
[C---:B------:R-:W-:Y:S02]  /*5ee0*/  FSEL R6, R51.reuse, R14, P6 ;  /* 0x0000000e33067208 */ /* 0x040fe40003000000 */
[----:B------:R-:W-:Y:S01]  /*5ef0*/  FSETP.NAN.AND P6, PT, R51, R51, PT ;  /* 0x000000333300720b */ /* 0x000fe20003fc8000 */
[----:B------:R-:W-:-:S03]  /*5f00*/  FMUL R5, R62, R5 ;  /* 0x000000053e057220 */ /* 0x000fc60000400000 */
[----:B------:R-:W-:Y:S02]  /*5f10*/  @P1 FSEL R51, R51, R6, P6 ;  /* 0x0000000633331208 */ /* 0x000fe40003000000 */
[----:B------:R-:W-:Y:S01]  /*5f20*/  FSETP.GT.AND P6, PT, R50, R85, PT ;  /* 0x000000553200720b */ /* 0x000fe20003fc4000 */
[----:B------:R-:W-:-:S03]  /*5f30*/  FFMA R30, R5, R30, R21 ;  /* 0x0000001e051e7223 */ /* 0x000fc60000000015 */
        /* <DEDUP_REMOVED lines=11> */
[-C--:B------:R-:W-:Y:S02]  /*5ff0*/  FSETP.GT.AND P6, PT, R60, R19.reuse, PT ;  /* 0x000000133c00720b */ /* 0x080fe40003fc4000 */
[-C--:B------:R-:W-:Y:S02]  /*6000*/  F2FP.BF16.PACK_AB R8, R8, R19.reuse ;  /* 0x000000130808723e */ /* 0x080fe400000010ff */
[C---:B------:R-:W-:Y:S02]  /*6010*/  FSEL R19, R60.reuse, R19, P6 ;  /* 0x000000133c137208 */ /* 0x040fe40003000000 */
[----:B------:R-:W-:Y:S01]  /*6020*/  FSETP.NAN.AND P6, PT, R60, R60, PT ;  /* 0x0000003c3c00720b */ /* 0x000fe20003fc8000 */
[--C-:B------:R-:W-:Y:S02]  /*6030*/  IMAD R13, R43, 0x1800, R80.reuse ;  /* 0x000018002b0d7824 */ /* 0x100fe400078e0250 */
[----:B------:R-:W-:Y:S01]  /*6040*/  IMAD.IADD R15, R2, 0x1, R80 ;  /* 0x00000001020f7824 */ /* 0x000fe200078e0250 */
[----:B------:R-:W-:-:S02]  /*6050*/  @P1 FSEL R60, R60, R19, P6 ;  /* 0x000000133c3c1208 */ /* 0x000fc40003000000 */
[----:B------:R-:W-:Y:S01]  /*6060*/  FSETP.GEU.AND P6, PT, R59, R30, PT ;  /* 0x0000001e3b00720b */ /* 0x000fe20003fce000 */
[----:B------:R-:W-:Y:S01]  /*6070*/  IMAD.WIDE R12, R13, R36, c[0x0][0x1a8] ;  /* 0x00006a000d0c7625 */ /* 0x000fe200078e0224 */
[----:B------:R-:W-:Y:S02]  /*6080*/  F2FP.BF16.PACK_AB R10, R23, R14 ;  /* 0x0000000e170a723e */ /* 0x000fe400000010ff */
[----:B------:R-:W-:Y:S01]  /*6090*/  F2FP.BF16.PACK_AB R11, R83, R22 ;  /* 0x00000016530b723e */ /* 0x000fe200000010ff */
[----:B------:R-:W-:Y:S01]  /*60a0*/  IMAD.WIDE R14, R15, R36, c[0x0][0x1a8] ;  /* 0x00006a000f0e7625 */ /* 0x000fe200078e0224 */
[----:B------:R-:W-:Y:S02]  /*60b0*/  F2FP.BF16.PACK_AB R9, R85, R30 ;  /* 0x0000001e5509723e */ /* 0x000fe400000010ff */
[----:B------:R-:W-:Y:S02]  /*60c0*/  F2FP.BF16.PACK_AB R4, R24, R25 ;  /* 0x000000191804723e */ /* 0x000fe400000010ff */
[----:B------:R-:W-:-:S02]  /*60d0*/  F2FP.BF16.PACK_AB R5, R31, R84 ;  /* 0x000000541f05723e */ /* 0x000fc400000010ff */
[----:B------:R-:W-:Y:S02]  /*60e0*/  F2FP.BF16.PACK_AB R6, R81, R18 ;  /* 0x000000125106723e */ /* 0x000fe400000010ff */
[----:B------:R-:W-:Y:S02]  /*60f0*/  F2FP.BF16.PACK_AB R7, R16, R26 ;  /* 0x0000001a1007723e */ /* 0x000fe400000010ff */
[C---:B------:R-:W-:Y:S02]  /*6100*/  FSEL R30, R59.reuse, R30, !P6 ;  /* 0x0000001e3b1e7208 */ /* 0x040fe40007000000 */
[C---:B------:R-:W-:Y:S01]  /*6110*/  FSETP.NAN.AND P6, PT, R59.reuse, R59, PT ;  /* 0x0000003b3b00720b */ /* 0x040fe20003fc8000 */
[----:B------:R0:W-:Y:S03]  /*6120*/  @P1 STG.E.128 [R12.64], R8 ;  /* 0x000000080c001986 */ /* 0x0001e6000c101d06 */
[----:B------:R-:W-:Y:S01]  /*6130*/  @P1 FSEL R59, R59, R30, P6 ;  /* 0x0000001e3b3b1208 */ /* 0x000fe20003000000 */
[----:B------:R0:W-:Y:S01]  /*6140*/  @P1 STG.E.128 [R14.64], R4 ;  /* 0x000000040e001986 */ /* 0x0001e2000c101d06 */
[----:B------:R-:W-:Y:S01]  /*6150*/  PLOP3.LUT P1, PT, PT, PT, UP0, 0x80, 0x0 ;  /* 0x000000000000781c */ /* 0x000fe20003f2f008 */
[----:B------:R-:W-:Y:S01]  /*6160*/  UPLOP3.LUT UP0, UPT, UPT, UPT, UPT, 0x40, 0x0 ;  /* 0x000000000000789c */ /* 0x000fe20003f0e870 */
[----:B------:R-:W-:-:S11]  /*6170*/  IMAD.MOV.U32 R25, RZ, RZ, 0x800 ;  /* 0x00000800ff197424 */ /* 0x000fd600078e00ff */
[----:B------:R-:W-:Y:S01]  /*6180*/  @!P1 CALL.REL.NOINC `(.L_x_3) ;  /* 0x0000001000009944 */ /* 0x000fe20003c00000 */
[----:B------:R-:W-:Y:S05]  /*6190*/  BRA `(.L_x_4) ;  /* 0xffffebf000007947 */ /* 0x000fea000383ffff */
.L_x_3:
[----:B------:R-:W-:Y:S01]  /*61a0*/  BAR.SYNC.DEFER_BLOCKING 0x0 ;  /* 0x0000000000007b1d */ /* 0x000fe20000010000 */
[C---:B------:R-:W-:Y:S01]  /*61b0*/  FSETP.NAN.AND P1, PT, R61.reuse, R61, PT ;  /* 0x0000003d3d00720b */ /* 0x040fe20003f28000 */
[----:B------:R-:W-:Y:S01]  /*61c0*/  UPLOP3.LUT UP0, UPT, UPT, UPT, UPT, 0x80, 0x0 ;  /* 0x000000000000789c */ /* 0x000fe20003f0f070 */
[CC--:B------:R-:W-:Y:S02]  /*61d0*/  FSETP.GEU.AND P3, PT, R61.reuse, R66.reuse, PT ;  /* 0x000000423d00720b */ /* 0x0c0fe40003f6e000 */
[C---:B------:R-:W-:Y:S01]  /*61e0*/  FSEL R66, R61.reuse, R66, P1 ;  /* 0x000000423d427208 */ /* 0x040fe20000800000 */
[----:B0-----:R-:W0:Y:S01]  /*61f0*/  S2R R9, SR_TID.X ;  /* 0x0000000000097919 */ /* 0x001e220000002100 */
[----:B------:R-:W-:Y:S01]  /*6200*/  FSETP.NAN.AND P1, PT, R74, R74, PT ;  /* 0x0000004a4a00720b */ /* 0x000fe20003f28000 */
[----:B------:R-:W-:Y:S01]  /*6210*/  UMOV UR4, URZ ;  /* 0x0000003f00047c82 */ /* 0x000fe20008000000 */
[----:B------:R-:W-:-:S04]  /*6220*/  FSEL R61, R61, R66, !P3 ;  /* 0x000000423d3d7208 */ /* 0x000fc80005800000 */
[C---:B------:R-:W-:Y:S02]  /*6230*/  FSETP.GEU.AND P6, PT, R61.reuse, R59, PT ;  /* 0x0000003b3d00720b */ /* 0x040fe40003fce000 */
[----:B------:R-:W-:-:S11]  /*6240*/  FSETP.NAN.AND P3, PT, R61, R61, PT ;  /* 0x0000003d3d00720b */ /* 0x000fd60003f68000 */
[----:B------:R-:W-:Y:S02]  /*6250*/  @P6 FSEL R61, R61, R59, P3 ;  /* 0x0000003b3d3d6208 */ /* 0x000fe40001800000 */
[CC--:B------:R-:W-:Y:S02]  /*6260*/  FSETP.GEU.AND P6, PT, R74.reuse, R73.reuse, PT ;  /* 0x000000494a00720b */ /* 0x0c0fe40003fce000 */
[C---:B------:R-:W-:Y:S02]  /*6270*/  FSEL R73, R74.reuse, R73, P1 ;  /* 0x000000494a497208 */ /* 0x040fe40000800000 */
[C---:B------:R-:W-:Y:S02]  /*6280*/  FSETP.GEU.AND P3, PT, R61.reuse, R46, PT ;  /* 0x0000002e3d00720b */ /* 0x040fe40003f6e000 */
[----:B------:R-:W-:Y:S02]  /*6290*/  FSEL R73, R74, R73, !P6 ;  /* 0x000000494a497208 */ /* 0x000fe40007000000 */
[----:B------:R-:W-:-:S02]  /*62a0*/  FSETP.NAN.AND P6, PT, R61, R61, PT ;  /* 0x0000003d3d00720b */ /* 0x000fc40003fc8000 */
[----:B------:R-:W-:-:S07]  /*62b0*/  FSETP.GEU.AND P1, PT, R73, R72, PT ;  /* 0x000000484900720b */ /* 0x000fce0003f2e000 */
[----:B------:R-:W-:Y:S02]  /*62c0*/  @P3 FSEL R61, R61, R46, P6 ;  /* 0x0000002e3d3d3208 */ /* 0x000fe40003000000 */
[----:B------:R-:W-:Y:S02]  /*62d0*/  FSETP.NAN.AND P6, PT, R73, R73, PT ;  /* 0x000000494900720b */ /* 0x000fe40003fc8000 */
[----:B------:R-:W-:Y:S02]  /*62e0*/  FSETP.GEU.AND P3, PT, R61, R75, PT ;  /* 0x0000004b3d00720b */ /* 0x000fe40003f6e000 */
[----:B------:R-:W-:Y:S02]  /*62f0*/  @P1 FSEL R73, R73, R72, P6 ;  /* 0x0000004849491208 */ /* 0x000fe40003000000 */
[----:B------:R-:W-:Y:S02]  /*6300*/  FSETP.NAN.AND P6, PT, R61, R61, PT ;  /* 0x0000003d3d00720b */ /* 0x000fe40003fc8000 */
        /* <DEDUP_REMOVED lines=20> */
[----:B------:R-:W-:-:S03]  /*6450*/  FSETP.NAN.AND P3, PT, R73, R73, PT ;  /* 0x000000494900720b */ /* 0x000fc60003f68000 */
[----:B------:R-:W1:Y:S01]  /*6460*/  SHFL.BFLY PT, R2, R61, 0x10, 0x1f ;  /* 0x0e001f003d027f89 */ /* 0x000e6200000e0000 */
[----:B------:R-:W-:Y:S02]  /*6470*/  @P1 FSEL R73, R73, R67, P3 ;  /* 0x0000004349491208 */ /* 0x000fe40001800000 */
[----:B------:R-:W-:Y:S02]  /*6480*/  FSETP.NAN.AND P1, PT, R61, R61, PT ;  /* 0x0000003d3d00720b */ /* 0x000fe40003f28000 */
[C---:B------:R-:W-:Y:S02]  /*6490*/  FSETP.GEU.AND P6, PT, R73.reuse, R65, PT ;  /* 0x000000414900720b */ /* 0x040fe40003fce000 */
[----:B------:R-:W-:-:S11]  /*64a0*/  FSETP.NAN.AND P3, PT, R73, R73, PT ;  /* 0x000000494900720b */ /* 0x000fd60003f68000 */
[----:B------:R-:W-:-:S05]  /*64b0*/  @P6 FSEL R73, R73, R65, P3 ;  /* 0x0000004149496208 */ /* 0x000fca0001800000 */
[----:B------:R-:W2:Y:S01]  /*64c0*/  SHFL.BFLY PT, R4, R73, 0x10, 0x1f ;  /* 0x0e001f0049047f89 */ /* 0x000ea200000e0000 */
[----:B-1----:R-:W-:-:S04]  /*64d0*/  FSETP.GEU.AND P3, PT, R61, R2, PT ;  /* 0x000000023d00720b */ /* 0x002fc80003f6e000 */
[----:B------:R-:W-:Y:S02]  /*64e0*/  @!P1 FSEL R61, R61, R2, !P3 ;  /* 0x000000023d3d9208 */ /* 0x000fe40005800000 */
[----:B------:R-:W-:-:S03]  /*64f0*/  FSETP.NAN.AND P1, PT, R73, R73, PT ;  /* 0x000000494900720b */ /* 0x000fc60003f28000 */
[----:B------:R-:W1:Y:S01]  /*6500*/  SHFL.BFLY PT, R2, R61, 0x8, 0x1f ;  /* 0x0d001f003d027f89 */ /* 0x000e6200000e0000 */
[----:B--2---:R-:W-:-:S09]  /*6510*/  FSETP.GEU.AND P3, PT, R73, R4, PT ;  /* 0x000000044900720b */ /* 0x004fd20003f6e000 */
[----:B------:R-:W-:Y:S02]  /*6520*/  @!P1 FSEL R73, R73, R4, !P3 ;  /* 0x0000000449499208 */ /* 0x000fe40005800000 */
[----:B------:R-:W-:-:S03]  /*6530*/  FSETP.NAN.AND P1, PT, R61, R61, PT ;  /* 0x0000003d3d00720b */ /* 0x000fc60003f28000 */
[----:B------:R-:W2:Y:S01]  /*6540*/  SHFL.BFLY PT, R4, R73, 0x8, 0x1f ;  /* 0x0d001f0049047f89 */ /* 0x000ea200000e0000 */
[----:B-1----:R-:W-:-:S13]  /*6550*/  FSETP.GEU.AND P3, PT, R61, R2, PT ;  /* 0x000000023d00720b */ /* 0x002fda0003f6e000 */
[----:B------:R-:W-:Y:S02]  /*6560*/  @P3 FSEL R61, R61, R2, P1 ;  /* 0x000000023d3d3208 */ /* 0x000fe40000800000 */
[----:B------:R-:W-:-:S03]  /*6570*/  FSETP.NAN.AND P1, PT, R73, R73, PT ;  /* 0x000000494900720b */ /* 0x000fc60003f28000 */
[----:B------:R-:W1:Y:S01]  /*6580*/  SHFL.BFLY PT, R2, R61, 0x4, 0x1f ;  /* 0x0c801f003d027f89 */ /* 0x000e6200000e0000 */
[----:B--2---:R-:W-:-:S13]  /*6590*/  FSETP.GEU.AND P3, PT, R73, R4, PT ;  /* 0x000000044900720b */ /* 0x004fda0003f6e000 */
[----:B------:R-:W-:Y:S02]  /*65a0*/  @P3 FSEL R73, R73, R4, P1 ;  /* 0x0000000449493208 */ /* 0x000fe40000800000 */
        /* <DEDUP_REMOVED lines=12> */
[C---:B------:R-:W-:Y:S02]  /*6670*/  FSETP.NAN.AND P3, PT, R73.reuse, R73, PT ;  /* 0x000000494900720b */ /* 0x040fe40003f68000 */
[----:B------:R-:W-:Y:S01]  /*6680*/  FSETP.NAN.AND P1, PT, R60, R60, PT ;  /* 0x0000003c3c00720b */ /* 0x000fe20003f28000 */
[----:B------:R-:W1:Y:S01]  /*6690*/  SHFL.BFLY PT, R2, R61, 0x1, 0x1f ;  /* 0x0c201f003d027f89 */ /* 0x000e6200000e0000 */
[----:B--2---:R-:W-:-:S13]  /*66a0*/  FSETP.GEU.AND P6, PT, R73, R4, PT ;  /* 0x000000044900720b */ /* 0x004fda0003fce000 */
[----:B------:R-:W-:Y:S02]  /*66b0*/  @P6 FSEL R73, R73, R4, P3 ;  /* 0x0000000449496208 */ /* 0x000fe40001800000 */
[CC--:B------:R-:W-:Y:S02]  /*66c0*/  FSETP.GT.AND P3, PT, R60.reuse, R47.reuse, PT ;  /* 0x0000002f3c00720b */ /* 0x0c0fe40003f64000 */
[C---:B------:R-:W-:Y:S01]  /*66d0*/  FSEL R47, R60.reuse, R47, P1 ;  /* 0x0000002f3c2f7208 */ /* 0x040fe20000800000 */
[----:B------:R-:W2:Y:S01]  /*66e0*/  SHFL.BFLY PT, R4, R73, 0x1, 0x1f ;  /* 0x0c201f0049047f89 */ /* 0x000ea200000e0000 */
[----:B------:R-:W-:Y:S02]  /*66f0*/  FSETP.NAN.AND P6, PT, R35, R35, PT ;  /* 0x000000232300720b */ /* 0x000fe40003fc8000 */
[----:B-1----:R-:W-:Y:S02]  /*6700*/  FSETP.GEU.AND P1, PT, R61, R2, PT ;  /* 0x000000023d00720b */ /* 0x002fe40003f2e000 */
[----:B------:R-:W-:-:S02]  /*6710*/  FSEL R47, R60, R47, P3 ;  /* 0x0000002f3c2f7208 */ /* 0x000fc40001800000 */
[CC--:B------:R-:W-:Y:S02]  /*6720*/  FSETP.GT.AND P3, PT, R35.reuse, R48.reuse, PT ;  /* 0x000000302300720b */ /* 0x0c0fe40003f64000 */
[----:B------:R-:W-:Y:S02]  /*6730*/  FSEL R48, R35, R48, P6 ;  /* 0x0000003023307208 */ /* 0x000fe40003000000 */
[----:B------:R-:W-:Y:S02]  /*6740*/  FSETP.GT.AND P6, PT, R47, R49, PT ;  /* 0x000000312f00720b */ /* 0x000fe40003fc4000 */
[----:B------:R-:W-:Y:S02]  /*6750*/  FSEL R35, R35, R48, P3 ;  /* 0x0000003023237208 */ /* 0x000fe40001800000 */
[----:B------:R-:W-:-:S04]  /*6760*/  FSETP.NAN.AND P3, PT, R61, R61, PT ;  /* 0x0000003d3d00720b */ /* 0x000fc80003f68000 */
[----:B------:R-:W-:Y:S02]  /*6770*/  @P1 SEL R61, R61, R2, P3 ;  /* 0x000000023d3d1207 */ /* 0x000fe40001800000 */
[----:B------:R-:W-:Y:S02]  /*6780*/  FSETP.GT.AND P1, PT, R35, R55, PT ;  /* 0x000000372300720b */ /* 0x000fe40003f24000 */
[C---:B------:R-:W-:Y:S01]  /*6790*/  FSETP.NAN.AND P3, PT, R47.reuse, R47, PT ;  /* 0x0000002f2f00720b */ /* 0x040fe20003f68000 */
[----:B------:R-:W-:Y:S03]  /*67a0*/  @!P4 STS [R32], R61 ;  /* 0x0000003d2000c388 */ /* 0x000fe60000000800 */
[----:B------:R-:W-:Y:S02]  /*67b0*/  @!P6 FSEL R47, R47, R49, P3 ;  /* 0x000000312f2fe208 */ /* 0x000fe40001800000 */
[----:B------:R-:W-:-:S02]  /*67c0*/  FSETP.NAN.AND P6, PT, R35, R35, PT ;  /* 0x000000232300720b */ /* 0x000fc40003fc8000 */
[----:B------:R-:W-:-:S03]  /*67d0*/  FSETP.GT.AND P3, PT, R47, R50, PT ;  /* 0x000000322f00720b */ /* 0x000fc60003f64000 */
[----:B------:R-:W-:Y:S02]  /*67e0*/  @!P1 FSEL R35, R35, R55, P6 ;  /* 0x0000003723239208 */ /* 0x000fe40003000000 */
[----:B------:R-:W-:Y:S02]  /*67f0*/  FSETP.NAN.AND P6, PT, R47, R47, PT ;  /* 0x0000002f2f00720b */ /* 0x000fe40003fc8000 */
[----:B------:R-:W-:-:S06]  /*6800*/  FSETP.GT.AND P1, PT, R35, R56, PT ;  /* 0x000000382300720b */ /* 0x000fcc0003f24000 */
[----:B------:R-:W-:Y:S02]  /*6810*/  @!P3 FSEL R47, R47, R50, P6 ;  /* 0x000000322f2fb208 */ /* 0x000fe40003000000 */
[----:B------:R-:W-:Y:S02]  /*6820*/  FSETP.NAN.AND P6, PT, R35, R35, PT ;  /* 0x000000232300720b */ /* 0x000fe40003fc8000 */
        /* <DEDUP_REMOVED lines=23> */
[----:B--2---:R-:W-:Y:S02]  /*69a0*/  FSETP.GEU.AND P3, PT, R73, R4, PT ;  /* 0x000000044900720b */ /* 0x004fe40003f6e000 */
[C---:B------:R-:W-:Y:S01]  /*69b0*/  FSETP.NAN.AND P6, PT, R35.reuse, R35, PT ;  /* 0x000000232300720b */ /* 0x040fe20003fc8000 */
[----:B------:R-:W1:Y:S03]  /*69c0*/  SHFL.BFLY PT, R2, R47, 0x10, 0x1f ;  /* 0x0e001f002f027f89 */ /* 0x000e6600000e0000 */
[----:B------:R-:W-:Y:S02]  /*69d0*/  @!P1 FSEL R35, R35, R64, P6 ;  /* 0x0000004023239208 */ /* 0x000fe40003000000 */
[----:B------:R-:W-:-:S02]  /*69e0*/  FSETP.NAN.AND P1, PT, R73, R73, PT ;  /* 0x000000494900720b */ /* 0x000fc40003f28000 */
[----:B------:R-:W-:Y:S01]  /*69f0*/  FSETP.NAN.AND P6, PT, R47, R47, PT ;  /* 0x0000002f2f00720b */ /* 0x000fe20003fc8000 */
[----:B------:R-:W2:Y:S02]  /*6a00*/  SHFL.BFLY PT, R6, R35, 0x10, 0x1f ;  /* 0x0e001f0023067f89 */ /* 0x000ea400000e0000 */
[----:B------:R-:W-:Y:S02]  /*6a10*/  @P3 SEL R73, R73, R4, P1 ;  /* 0x0000000449493207 */ /* 0x000fe40000800000 */
[----:B------:R-:W-:-:S03]  /*6a20*/  FSETP.NAN.AND P1, PT, R35, R35, PT ;  /* 0x000000232300720b */ /* 0x000fc60003f28000 */
[----:B------:R-:W-:Y:S04]  /*6a30*/  @!P4 STS [R32+0x20], R73 ;  /* 0x000020492000c388 */ /* 0x000fe80000000800 */
[----:B------:R-:W-:Y:S01]  /*6a40*/  BAR.SYNC.DEFER_BLOCKING 0x0 ;  /* 0x0000000000007b1d */ /* 0x000fe20000010000 */
[----:B-1----:R-:W-:-:S04]  /*6a50*/  FSETP.GT.AND P3, PT, R47, R2, PT ;  /* 0x000000022f00720b */ /* 0x002fc80003f64000 */
[----:B------:R-:W-:Y:S02]  /*6a60*/  @!P6 FSEL R47, R47, R2, P3 ;  /* 0x000000022f2fe208 */ /* 0x000fe40001800000 */
[----:B--2---:R-:W-:-:S03]  /*6a70*/  FSETP.GT.AND P3, PT, R35, R6, PT ;  /* 0x000000062300720b */ /* 0x004fc60003f64000 */
[----:B------:R-:W1:Y:S01]  /*6a80*/  SHFL.BFLY PT, R4, R47, 0x8, 0x1f ;  /* 0x0d001f002f047f89 */ /* 0x000e6200000e0000 */
[----:B------:R-:W-:Y:S02]  /*6a90*/  FSETP.NAN.AND P6, PT, R47, R47, PT ;  /* 0x0000002f2f00720b */ /* 0x000fe40003fc8000 */
[----:B------:R-:W-:-:S05]  /*6aa0*/  @!P1 FSEL R35, R35, R6, P3 ;  /* 0x0000000623239208 */ /* 0x000fca0001800000 */
[----:B------:R-:W2:Y:S04]  /*6ab0*/  SHFL.BFLY PT, R6, R35, 0x8, 0x1f ;  /* 0x0d001f0023067f89 */ /* 0x000ea800000e0000 */
[----:B------:R-:W3:Y:S01]  /*6ac0*/  @!P5 LDS R3, [R44.X4] ;  /* 0x000000002c03d984 */ /* 0x000ee20000004800 */
[----:B-1----:R-:W-:Y:S02]  /*6ad0*/  FSETP.GT.AND P3, PT, R47, R4, PT ;  /* 0x000000042f00720b */ /* 0x002fe40003f64000 */
[----:B--2---:R-:W-:-:S11]  /*6ae0*/  FSETP.GT.AND P1, PT, R35, R6, PT ;  /* 0x000000062300720b */ /* 0x004fd60003f24000 */
[----:B------:R-:W-:Y:S02]  /*6af0*/  @!P3 FSEL R47, R47, R4, P6 ;  /* 0x000000042f2fb208 */ /* 0x000fe40003000000 */
[----:B------:R-:W-:-:S03]  /*6b00*/  FSETP.NAN.AND P6, PT, R35, R35, PT ;  /* 0x000000232300720b */ /* 0x000fc60003fc8000 */
[----:B------:R-:W-:Y:S01]  /*6b10*/  SHFL.BFLY PT, R4, R47, 0x4, 0x1f ;  /* 0x0c801f002f047f89 */ /* 0x000fe200000e0000 */
[----:B------:R-:W-:Y:S02]  /*6b20*/  @!P1 FSEL R35, R35, R6, P6 ;  /* 0x0000000623239208 */ /* 0x000fe40003000000 */
[----:B------:R-:W-:-:S03]  /*6b30*/  FSETP.NAN.AND P6, PT, R47, R47, PT ;  /* 0x0000002f2f00720b */ /* 0x000fc60003fc8000 */
[----:B------:R-:W-:Y:S01]  /*6b40*/  SHFL.BFLY PT, R6, R35, 0x4, 0x1f ;  /* 0x0c801f0023067f89 */ /* 0x000fe200000e0000 */
[----:B---3--:R-:W-:-:S03]  /*6b50*/  FSETP.NAN.AND P1, PT, R3, R3, PT ;  /* 0x000000030300720b */ /* 0x008fc60003f28000 */
[----:B------:R-:W1:Y:S02]  /*6b60*/  SHFL.BFLY PT, R2, R3, 0x4, 0x1f ;  /* 0x0c801f0003027f89 */ /* 0x000e6400000e0000 */
[----:B-1----:R-:W-:-:S04]  /*6b70*/  FSETP.GEU.AND P3, PT, R3, R2, PT ;  /* 0x000000020300720b */ /* 0x002fc80003f6e000 */
[----:B------:R-:W-:Y:S02]  /*6b80*/  FSEL R2, R3, R2, !P3 ;  /* 0x0000000203027208 */ /* 0x000fe40005800000 */
[----:B------:R-:W-:Y:S02]  /*6b90*/  FSETP.GT.AND P3, PT, R47, R4, PT ;  /* 0x000000042f00720b */ /* 0x000fe40003f64000 */
[----:B------:R-:W-:Y:S02]  /*6ba0*/  FSEL R3, R3, R2, P1 ;  /* 0x0000000203037208 */ /* 0x000fe40000800000 */
[----:B------:R-:W-:-:S03]  /*6bb0*/  FSETP.GT.AND P1, PT, R35, R6, PT ;  /* 0x000000062300720b */ /* 0x000fc60003f24000 */
[----:B------:R-:W1:Y:S06]  /*6bc0*/  SHFL.BFLY PT, R2, R3, 0x2, 0x1f ;  /* 0x0c401f0003027f89 */ /* 0x000e6c00000e0000 */
[----:B------:R-:W-:Y:S02]  /*6bd0*/  @!P3 FSEL R47, R47, R4, P6 ;  /* 0x000000042f2fb208 */ /* 0x000fe40003000000 */
[----:B------:R-:W-:-:S03]  /*6be0*/  FSETP.NAN.AND P6, PT, R35, R35, PT ;  /* 0x000000232300720b */ /* 0x000fc60003fc8000 */
[----:B------:R-:W2:Y:S01]  /*6bf0*/  SHFL.BFLY PT, R4, R47, 0x2, 0x1f ;  /* 0x0c401f002f047f89 */ /* 0x000ea200000e0000 */
[----:B------:R-:W-:Y:S02]  /*6c00*/  @!P1 FSEL R35, R35, R6, P6 ;  /* 0x0000000623239208 */ /* 0x000fe40003000000 */
[----:B------:R-:W-:Y:S02]  /*6c10*/  FSETP.NAN.AND P1, PT, R3, R3, PT ;  /* 0x000000030300720b */ /* 0x000fe40003f28000 */
[----:B------:R-:W-:Y:S01]  /*6c20*/  FSETP.NAN.AND P6, PT, R47, R47, PT ;  /* 0x0000002f2f00720b */ /* 0x000fe20003fc8000 */
[----:B------:R-:W3:Y:S01]  /*6c30*/  SHFL.BFLY PT, R6, R35, 0x2, 0x1f ;  /* 0x0c401f0023067f89 */ /* 0x000ee200000e0000 */
[----:B-1----:R-:W-:-:S13]  /*6c40*/  FSETP.GEU.AND P3, PT, R3, R2, PT ;  /* 0x000000020300720b */ /* 0x002fda0003f6e000 */
[----:B------:R-:W-:Y:S02]  /*6c50*/  @P3 FSEL R3, R3, R2, P1 ;  /* 0x0000000203033208 */ /* 0x000fe40000800000 */
[----:B--2---:R-:W-:Y:S02]  /*6c60*/  FSETP.GT.AND P3, PT, R47, R4, PT ;  /* 0x000000042f00720b */ /* 0x004fe40003f64000 */
[----:B---3--:R-:W-:Y:S01]  /*6c70*/  FSETP.GT.AND P1, PT, R35, R6, PT ;  /* 0x000000062300720b */ /* 0x008fe20003f24000 */
[----:B------:R-:W1:Y:S10]  /*6c80*/  SHFL.BFLY PT, R2, R3, 0x1, 0x1f ;  /* 0x0c201f0003027f89 */ /* 0x000e7400000e0000 */
[----:B------:R-:W-:-:S02]  /*6c90*/  @!P3 FSEL R47, R47, R4, P6 ;  /* 0x000000042f2fb208 */ /* 0x000fc40003000000 */
[----:B------:R-:W-:-:S04]  /*6ca0*/  FSETP.NAN.AND P6, PT, R35, R35, PT ;  /* 0x000000232300720b */ /* 0x000fc80003fc8000 */
[----:B------:R-:W-:Y:S02]  /*6cb0*/  @!P1 FSEL R35, R35, R6, P6 ;  /* 0x0000000623239208 */ /* 0x000fe40003000000 */
[----:B------:R-:W-:Y:S02]  /*6cc0*/  FSETP.NAN.AND P1, PT, R3, R3, PT ;  /* 0x000000030300720b */ /* 0x000fe40003f28000 */
[----:B------:R-:W-:Y:S01]  /*6cd0*/  FSETP.NAN.AND P6, PT, R47, R47, PT ;  /* 0x0000002f2f00720b */ /* 0x000fe20003fc8000 */
[----:B------:R-:W2:Y:S01]  /*6ce0*/  SHFL.BFLY PT, R6, R35, 0x1, 0x1f ;  /* 0x0c201f0023067f89 */ /* 0x000ea200000e0000 */
[----:B-1----:R-:W-:-:S13]  /*6cf0*/  FSETP.GEU.AND P3, PT, R3, R2, PT ;  /* 0x000000020300720b */ /* 0x002fda0003f6e000 */
[----:B------:R-:W-:Y:S02]  /*6d00*/  @P3 SEL R3, R3, R2, P1 ;  /* 0x0000000203033207 */ /* 0x000fe40000800000 */
[----:B------:R-:W1:Y:S04]  /*6d10*/  SHFL.BFLY PT, R2, R47, 0x1, 0x1f ;  /* 0x0c201f002f027f89 */ /* 0x000e6800000e0000 */
[----:B------:R-:W-:Y:S04]  /*6d20*/  @P0 STS [R44.X4], R3 ;  /* 0x000000032c000388 */ /* 0x000fe80000004800 */
[----:B------:R-:W-:Y:S01]  /*6d30*/  BAR.SYNC.DEFER_BLOCKING 0x0 ;  /* 0x0000000000007b1d */ /* 0x000fe20000010000 */
[----:B--2---:R-:W-:-:S02]  /*6d40*/  FSETP.GT.AND P1, PT, R35, R6, PT ;  /* 0x000000062300720b */ /* 0x004fc40003f24000 */
[----:B-1----:R-:W-:-:S03]  /*6d50*/  FSETP.GT.AND P3, PT, R47, R2, PT ;  /* 0x000000022f00720b */ /* 0x002fc60003f64000 */
[----:B------:R-:W-:Y:S04]  /*6d60*/  LDS R4, [RZ] ;  /* 0x00000000ff047984 */ /* 0x000fe80000000800 */
[----:B------:R-:W1:Y:S06]  /*6d70*/  LDS R5, [0x20] ;  /* 0x00002000ff057984 */ /* 0x000e6c0000000800 */
[----:B------:R-:W-:Y:S01]  /*6d80*/  @!P3 SEL R47, R47, R2, P6 ;  /* 0x000000022f2fb207 */ /* 0x000fe20003000000 */
[----:B------:R-:W-:Y:S01]  /*6d90*/  BAR.SYNC.DEFER_BLOCKING 0x0 ;  /* 0x0000000000007b1d */ /* 0x000fe20000010000 */
[----:B------:R-:W-:-:S04]  /*6da0*/  FSETP.NAN.AND P3, PT, R35, R35, PT ;  /* 0x000000232300720b */ /* 0x000fc80003f68000 */
[----:B------:R-:W-:Y:S01]  /*6db0*/  @!P1 SEL R35, R35, R6, P3 ;  /* 0x0000000623239207 */ /* 0x000fe20001800000 */
[----:B-1----:R-:W-:Y:S04]  /*6dc0*/  STS.64 [RZ], R4 ;  /* 0x00000004ff007388 */ /* 0x002fe80000000a00 */
[----:B------:R-:W-:Y:S06]  /*6dd0*/  BAR.SYNC.DEFER_BLOCKING 0x0 ;  /* 0x0000000000007b1d */ /* 0x000fec0000010000 */
[----:B------:R-:W-:Y:S04]  /*6de0*/  LDS R2, [R34.X4] ;  /* 0x0000000022027984 */ /* 0x000fe80000004800 */
[----:B------:R-:W-:Y:S06]  /*6df0*/  BAR.SYNC.DEFER_BLOCKING 0x0 ;  /* 0x0000000000007b1d */ /* 0x000fec0000010000 */
[----:B------:R-:W-:Y:S04]  /*6e00*/  @!P4 STS [R32], R47 ;  /* 0x0000002f2000c388 */ /* 0x000fe80000000800 */
[----:B------:R-:W-:Y:S04]  /*6e10*/  @!P4 STS [R32+0x20], R35 ;  /* 0x000020232000c388 */ /* 0x000fe80000000800 */
[----:B------:R-:W-:Y:S06]  /*6e20*/  BAR.SYNC.DEFER_BLOCKING 0x0 ;  /* 0x0000000000007b1d */ /* 0x000fec0000010000 */
[----:B------:R-:W1:Y:S04]  /*6e30*/  @!P5 LDS R7, [R44.X4] ;  /* 0x000000002c07d984 */ /* 0x000e680000004800 */
[----:B-1----:R-:W1:Y:S01]  /*6e40*/  SHFL.BFLY PT, R6, R7, 0x4, 0x1f ;  /* 0x0c801f0007067f89 */ /* 0x002e6200000e0000 */
[----:B------:R-:W-:-:S02]  /*6e50*/  FSETP.NAN.AND P3, PT, R7, R7, PT ;  /* 0x000000070700720b */ /* 0x000fc40003f68000 */
[----:B-1----:R-:W-:-:S04]  /*6e60*/  FSETP.GT.AND P1, PT, R7, R6, PT ;  /* 0x000000060700720b */ /* 0x002fc80003f24000 */
[----:B------:R-:W-:-:S04]  /*6e70*/  FSEL R6, R7, R6, P1 ;  /* 0x0000000607067208 */ /* 0x000fc80000800000 */
[----:B------:R-:W-:-:S04]  /*6e80*/  FSEL R3, R7, R6, P3 ;  /* 0x0000000607037208 */ /* 0x000fc80001800000 */
[C---:B------:R-:W-:Y:S01]  /*6e90*/  FSETP.NAN.AND P3, PT, R3.reuse, R3, PT ;  /* 0x000000030300720b */ /* 0x040fe20003f68000 */
[----:B------:R-:W1:Y:S02]  /*6ea0*/  SHFL.BFLY PT, R6, R3, 0x2, 0x1f ;  /* 0x0c401f0003067f89 */ /* 0x000e6400000e0000 */
[----:B-1----:R-:W-:-:S13]  /*6eb0*/  FSETP.GT.AND P1, PT, R3, R6, PT ;  /* 0x000000060300720b */ /* 0x002fda0003f24000 */
[----:B------:R-:W-:-:S04]  /*6ec0*/  @!P1 FSEL R3, R3, R6, P3 ;  /* 0x0000000603039208 */ /* 0x000fc80001800000 */
[C---:B------:R-:W-:Y:S01]  /*6ed0*/  FSETP.NAN.AND P3, PT, R3.reuse, R3, PT ;  /* 0x000000030300720b */ /* 0x040fe20003f68000 */
[----:B------:R-:W1:Y:S02]  /*6ee0*/  SHFL.BFLY PT, R6, R3, 0x1, 0x1f ;  /* 0x0c201f0003067f89 */ /* 0x000e6400000e0000 */
[----:B-1----:R-:W-:-:S13]  /*6ef0*/  FSETP.GT.AND P1, PT, R3, R6, PT ;  /* 0x000000060300720b */ /* 0x002fda0003f24000 */
[----:B------:R-:W-:Y:S02]  /*6f00*/  @!P1 SEL R3, R3, R6, P3 ;  /* 0x0000000603039207 */ /* 0x000fe40001800000 */
[----:B------:R-:W-:-:S03]  /*6f10*/  FSETP.GE.AND P1, PT, R5, RZ, PT ;  /* 0x000000ff0500720b */ /* 0x000fc60003f26000 */
[----:B------:R-:W-:Y:S04]  /*6f20*/  @P0 STS [R44.X4], R3 ;  /* 0x000000032c000388 */ /* 0x000fe80000004800 */
[----:B------:R-:W-:Y:S01]  /*6f30*/  BAR.SYNC.DEFER_BLOCKING 0x0 ;  /* 0x0000000000007b1d */ /* 0x000fe20000010000 */
[C---:B------:R-:W-:Y:S02]  /*6f40*/  FSETP.GE.AND P0, PT, R4.reuse, RZ, PT ;  /* 0x000000ff0400720b */ /* 0x040fe40003f06000 */
[----:B------:R-:W-:Y:S02]  /*6f50*/  FSEL R5, R5, RZ, !P1 ;  /* 0x000000ff05057208 */ /* 0x000fe40004800000 */
[----:B------:R-:W-:-:S03]  /*6f60*/  FSEL R4, R4, RZ, !P0 ;  /* 0x000000ff04047208 */ /* 0x000fc60004000000 */
[----:B------:R-:W-:Y:S02]  /*6f70*/  FADD R5, RZ, -R5 ;  /* 0x80000005ff057221 */ /* 0x000fe40000000000 */
[----:B------:R-:W-:-:S03]  /*6f80*/  FADD R4, RZ, -R4 ;  /* 0x80000004ff047221 */ /* 0x000fc60000000000 */
[----:B------:R-:W-:Y:S02]  /*6f90*/  FSETP.NAN.AND P4, PT, R5, R5, PT ;  /* 0x000000050500720b */ /* 0x000fe40003f88000 */
[----:B------:R-:W-:Y:S01]  /*6fa0*/  FSETP.NAN.AND P3, PT, R4, R4, PT ;  /* 0x000000040400720b */ /* 0x000fe20003f68000 */
[----:B------:R-:W1:Y:S04]  /*6fb0*/  LDS R6, [RZ] ;  /* 0x00000000ff067984 */ /* 0x000e680000000800 */
[----:B------:R-:W2:Y:S04]  /*6fc0*/  LDS R7, [0x20] ;  /* 0x00002000ff077984 */ /* 0x000ea80000000800 */
[----:B------:R-:W-:Y:S01]  /*6fd0*/  BAR.SYNC.DEFER_BLOCKING 0x0 ;  /* 0x0000000000007b1d */ /* 0x000fe20000010000 */
[----:B-1----:R-:W-:-:S05]  /*6fe0*/  FSETP.GTU.AND P0, PT, R6, RZ, PT ;  /* 0x000000ff0600720b */ /* 0x002fca0003f0c000 */
[----:B--2---:R1:W-:Y:S04]  /*6ff0*/  STS.64 [RZ], R6 ;  /* 0x00000006ff007388 */ /* 0x0043e80000000a00 */
[----:B------:R-:W-:Y:S01]  /*7000*/  BAR.SYNC.DEFER_BLOCKING 0x0 ;  /* 0x0000000000007b1d */ /* 0x000fe20000010000 */
[C---:B------:R-:W-:Y:S02]  /*7010*/  FSETP.GTU.AND P1, PT, R7.reuse, RZ, PT ;  /* 0x000000ff0700720b */ /* 0x040fe40003f2c000 */
[----:B------:R-:W-:Y:S02]  /*7020*/  FSEL R3, R6, RZ, P0 ;  /* 0x000000ff06037208 */ /* 0x000fe40000000000 */
[----:B------:R-:W-:Y:S01]  /*7030*/  FSEL R8, R7, RZ, P1 ;  /* 0x000000ff07087208 */ /* 0x000fe20000800000 */
[----:B-1----:R-:W-:Y:S01]  /*7040*/  IMAD.MOV.U32 R6, RZ, RZ, 0x3e800000 ;  /* 0x3e800000ff067424 */ /* 0x002fe200078e00ff */
[----:B------:R-:W-:-:S02]  /*7050*/  FSETP.GT.AND P0, PT, R4, R3, PT ;  /* 0x000000030400720b */ /* 0x000fc40003f04000 */
[CC--:B------:R-:W-:Y:S02]  /*7060*/  FSETP.GT.AND P1, PT, R5.reuse, R8.reuse, PT ;  /* 0x000000080500720b */ /* 0x0c0fe40003f24000 */
[----:B------:R-:W-:Y:S02]  /*7070*/  @!P3 FSEL R4, R4, R3, P0 ;  /* 0x000000030404b208 */ /* 0x000fe40000000000 */
[----:B------:R-:W-:-:S03]  /*7080*/  @!P4 FSEL R5, R5, R8, P1 ;  /* 0x000000080505c208 */ /* 0x000fc60000800000 */
[----:B------:R-:W-:Y:S02]  /*7090*/  FMUL R8, R4, 0.0078740157186985015869 ;  /* 0x3c01020404087820 */ /* 0x000fe40000400000 */
[----:B------:R-:W-:-:S03]  /*70a0*/  FMUL R5, R5, 0.0078740157186985015869 ;  /* 0x3c01020405057820 */ /* 0x000fc60000400000 */
[C---:B------:R-:W-:Y:S02]  /*70b0*/  FSETP.GT.AND P0, PT, R8.reuse, 9.9999997473787516356e-06, PT ;  /* 0x3727c5ac0800780b */ /* 0x040fe40003f04000 */
[----:B------:R-:W-:Y:S01]  /*70c0*/  FSETP.GT.AND P3, PT, R5, 9.9999997473787516356e-06, PT ;  /* 0x3727c5ac0500780b */ /* 0x000fe20003f64000 */
[----:B------:R-:W1:Y:S01]  /*70d0*/  LDS R3, [R34.X4] ;  /* 0x0000000022037984 */ /* 0x000e620000004800 */
[----:B------:R-:W-:-:S09]  /*70e0*/  FSETP.NAN.AND P1, PT, R8, R8, PT ;  /* 0x000000080800720b */ /* 0x000fd20003f28000 */
[----:B------:R-:W-:Y:S02]  /*70f0*/  @!P0 FSEL R8, R8, 9.9999997473787516356e-06, P1 ;  /* 0x3727c5ac08088808 */ /* 0x000fe40000800000 */
[C---:B------:R-:W-:Y:S02]  /*7100*/  FSETP.NAN.AND P0, PT, R5.reuse, R5, PT ;  /* 0x000000050500720b */ /* 0x040fe40003f08000 */
[----:B------:R-:W-:Y:S02]  /*7110*/  FSETP.GT.AND P1, PT, |R8|, 8.50705917302346158658e+37, PT ;  /* 0x7e8000000800780b */ /* 0x000fe40003f24200 */
[----:B------:R-:W-:Y:S02]  /*7120*/  @!P3 FSEL R5, R5, 9.9999997473787516356e-06, P0 ;  /* 0x3727c5ac0505b808 */ /* 0x000fe40000000000 */
[----:B------:R-:W-:Y:S02]  /*7130*/  LOP3.LUT P0, RZ, R44, 0xfe, RZ, 0xc0, !PT ;  /* 0x000000fe2cff7812 */ /* 0x000fe4000780c0ff */
[----:B------:R-:W-:-:S02]  /*7140*/  FSETP.GT.AND P3, PT, |R5|, 8.50705917302346158658e+37, PT ;  /* 0x7e8000000500780b */ /* 0x000fc40003f64200 */
[C---:B------:R-:W-:Y:S02]  /*7150*/  FSETP.GEU.AND P4, PT, |R8|.reuse, 1.175494350822287508e-38, PT ;  /* 0x008000000800780b */ /* 0x040fe40003f8e200 */
[----:B------:R-:W-:Y:S02]  /*7160*/  FSETP.GEU.AND P5, PT, |R5|, 1.175494350822287508e-38, PT ;  /* 0x008000000500780b */ /* 0x000fe40003fae200 */
[----:B------:R-:W-:Y:S01]  /*7170*/  ISETP.LT.AND P0, PT, R45, 0xe10, !P0 ;  /* 0x00000e102d00780c */ /* 0x000fe20004701270 */
[----:B------:R-:W-:Y:S01]  /*7180*/  @P1 FMUL R8, R8, 0.25 ;  /* 0x3e80000008081820 */ /* 0x000fe20000400000 */
[C---:B------:R-:W-:Y:S02]  /*7190*/  FSEL R7, R6.reuse, 1, P1 ;  /* 0x3f80000006077808 */ /* 0x040fe40000800000 */
[----:B------:R-:W-:-:S03]  /*71a0*/  FSEL R6, R6, 1, P3 ;  /* 0x3f80000006067808 */ /* 0x000fc60001800000 */
[----:B------:R-:W-:Y:S02]  /*71b0*/  @P3 FMUL R5, R5, 0.25 ;  /* 0x3e80000005053820 */ /* 0x000fe40000400000 */
[----:B------:R-:W-:Y:S01]  /*71c0*/  @!P4 FMUL R8, R8, 16777216 ;  /* 0x4b8000000808c820 */ /* 0x000fe20000400000 */
[----:B------:R-:W-:Y:S01]  /*71d0*/  @!P4 FMUL R7, R7, 16777216 ;  /* 0x4b8000000707c820 */ /* 0x000fe20000400000 */
[----:B------:R-:W-:Y:S01]  /*71e0*/  @!P5 FMUL R5, R5, 16777216 ;  /* 0x4b8000000505d820 */ /* 0x000fe20000400000 */
[----:B------:R-:W-:Y:S01]  /*71f0*/  @!P5 FMUL R6, R6, 16777216 ;  /* 0x4b8000000606d820 */ /* 0x000fe20000400000 */
[----:B-1----:R-:W-:Y:S01]  /*7200*/  F2FP.BF16.PACK_AB R4, R3, R2 ;  /* 0x000000020304723e */ /* 0x002fe200000010ff */
[CC--:B------:R-:W-:Y:S01]  /*7210*/  IMAD.WIDE R2, R45.reuse, R36.reuse, c[0x0][0x1b0] ;  /* 0x00006c002d027625 */ /* 0x0c0fe200078e0224 */
[----:B------:R-:W1:Y:S02]  /*7220*/  MUFU.RCP R8, R8 ;  /* 0x0000000800087308 */ /* 0x000e640000001000 */
[C---:B------:R-:W-:Y:S01]  /*7230*/  PRMT R10, R4.reuse, 0x7610, R10 ;  /* 0x00007610040a7816 */ /* 0x040fe2000000000a */
[----:B------:R-:W-:Y:S01]  /*7240*/  IMAD.WIDE R36, R45, R36, c[0x0][0x1b8] ;  /* 0x00006e002d247625 */ /* 0x000fe200078e0224 */
[----:B------:R-:W-:-:S02]  /*7250*/  PRMT R18, R4, 0x7632, R18 ;  /* 0x0000763204127816 */ /* 0x000fc40000000012 */
[----:B0-----:R-:W-:Y:S01]  /*7260*/  LOP3.LUT R4, R9, 0x80, RZ, 0xc0, !PT ;  /* 0x0000008009047812 */ /* 0x001fe200078ec0ff */
[----:B------:R0:W-:Y:S01]  /*7270*/  @P0 STG.E.U16 [R2.64], R10 ;  /* 0x0000000a02000986 */ /* 0x0001e2000c101506 */
[----:B------:R-:W2:Y:S02]  /*7280*/  MUFU.RCP R5, R5 ;  /* 0x0000000500057308 */ /* 0x000ea40000001000 */
[----:B------:R-:W-:Y:S01]  /*7290*/  SHF.R.U32.HI R4, RZ, 0x4, R4 ;  /* 0x00000004ff047819 */ /* 0x000fe20000011604 */
[----:B------:R0:W-:Y:S01]  /*72a0*/  @P0 STG.E.U16 [R36.64], R18 ;  /* 0x0000001224000986 */ /* 0x0001e2000c101506 */
[----:B-1----:R-:W-:-:S03]  /*72b0*/  FMUL R8, R8, R7 ;  /* 0x0000000708087220 */ /* 0x002fc60000400000 */
[----:B------:R-:W-:Y:S01]  /*72c0*/  BAR.SYNC.DEFER_BLOCKING 0x0 ;  /* 0x0000000000007b1d */ /* 0x000fe20000010000 */
[----:B------:R-:W-:Y:S01]  /*72d0*/  IMAD.MOV.U32 R7, RZ, RZ, RZ ;  /* 0x000000ffff077224 */ /* 0x000fe200078e00ff */
[----:B--2---:R-:W-:-:S04]  /*72e0*/  FMUL R5, R5, R6 ;  /* 0x0000000605057220 */ /* 0x004fc80000400000 */
[----:B------:R0:W-:Y:S04]  /*72f0*/  STS [RZ], R8 ;  /* 0x00000008ff007388 */ /* 0x0001e80000000800 */
[----:B------:R0:W-:Y:S04]  /*7300*/  STS [0x8], R5 ;  /* 0x00000805ff007388 */ /* 0x0001e80000000800 */
[----:B------:R-:W-:Y:S06]  /*7310*/  BAR.SYNC.DEFER_BLOCKING 0x0 ;  /* 0x0000000000007b1d */ /* 0x000fec0000010000 */
[----:B------:R0:W1:Y:S02]  /*7320*/  LDS R6, [R4] ;  /* 0x0000000004067984 */ /* 0x0000640000000800 */
.L_x_5:
[----:B0-----:R-:W-:Y:S01]  /*7330*/  LOP3.LUT R3, R7, 0x7f0, R41, 0xf8, !PT ;  /* 0x000007f007037812 */ /* 0x001fe200078ef829 */
[----:B------:R-:W-:Y:S01]  /*7340*/  IMAD.U32 R2, RZ, RZ, UR4 ;  /* 0x00000004ff027e24 */ /* 0x000fe2000f8e00ff */
[----:B------:R-:W-:Y:S01]  /*7350*/  CS2R R8, SRZ ;  /* 0x0000000000087805 */ /* 0x000fe2000001ff00 */
[----:B------:R-:W-:Y:S01]  /*7360*/  IMAD.MOV.U32 R5, RZ, RZ, 0x2 ;  /* 0x00000002ff057424 */ /* 0x000fe200078e00ff */
[----:B------:R-:W-:Y:S01]  /*7370*/  ISETP.LT.U32.AND P0, PT, R3, 0xc00, PT ;  /* 0x00000c000300780c */ /* 0x000fe20003f01070 */
[----:B------:R-:W-:Y:S01]  /*7380*/  IMAD R25, R42, 0xc00, R3 ;  /* 0x00000c002a197824 */ /* 0x000fe200078e0203 */
[----:B------:R-:W-:-:S02]  /*7390*/  CS2R R10, SRZ ;  /* 0x00000000000a7805 */ /* 0x000fc4000001ff00 */
[----:B------:R-:W-:Y:S01]  /*73a0*/  ISETP.LT.U32.AND.EX P0, PT, R2, RZ, !P2, P0 ;  /* 0x000000ff0200720c */ /* 0x000fe20005701100 */
[----:B------:R-:W-:Y:S01]  /*73b0*/  IMAD.WIDE R2, R25, R5, c[0x0][0x1a8] ;  /* 0x00006a0019027625 */ /* 0x000fe200078e0205 */
[----:B------:R-:W-:-:S03]  /*73c0*/  CS2R R12, SRZ ;  /* 0x00000000000c7805 */ /* 0x000fc6000001ff00 */
[----:B------:R-:W-:Y:S01]  /*73d0*/  IMAD.IADD R4, R0, 0x1, R7 ;  /* 0x0000000100047824 */ /* 0x000fe200078e0207 */
[----:B------:R-:W-:-:S07]  /*73e0*/  CS2R R14, SRZ ;  /* 0x00000000000e7805 */ /* 0x000fce000001ff00 */
[----:B------:R-:W2:Y:S01]  /*73f0*/  @P0 LDG.E.EF.128 R8, [R2.64] ;  /* 0x0000000602080981 */ /* 0x000ea2000c0e1d00 */
[----:B------:R-:W-:-:S05]  /*7400*/  IMAD.WIDE R4, R4, R5, c[0x0][0x1a8] ;  /* 0x00006a0004047625 */ /* 0x000fca00078e0205 */
[----:B------:R0:W3:Y:S01]  /*7410*/  @P0 LDG.E.EF.128 R12, [R4.64] ;  /* 0x00000006040c0981 */ /* 0x0000e2000c0e1d00 */
[C---:B--2---:R-:W-:Y:S01]  /*7420*/  IMAD.U32 R7, R8.reuse, 0x10000, RZ ;  /* 0x0001000008077824 */ /* 0x044fe200078e00ff */
[----:B------:R-:W-:Y:S01]  /*7430*/  PRMT R8, R8, 0x7632, R8 ;  /* 0x0000763208087816 */ /* 0x000fe20000000008 */
[C---:B------:R-:W-:Y:S01]  /*7440*/  IMAD.U32 R3, R10.reuse, 0x10000, RZ ;  /* 0x000100000a037824 */ /* 0x040fe200078e00ff */
[----:B------:R-:W-:Y:S01]  /*7450*/  PRMT R10, R10, 0x7632, R10 ;  /* 0x000076320a0a7816 */ /* 0x000fe2000000000a */
[C---:B-1----:R-:W-:Y:S01]  /*7460*/  FMUL R16, R6.reuse, R7 ;  /* 0x0000000706107220 */ /* 0x042fe20000400000 */
[----:B------:R-:W-:Y:S01]  /*7470*/  IMAD.U32 R7, R9, 0x10000, RZ ;  /* 0x0001000009077824 */ /* 0x000fe200078e00ff */
[C---:B------:R-:W-:Y:S01]  /*7480*/  FMUL R2, R6.reuse, R3 ;  /* 0x0000000306027220 */ /* 0x040fe20000400000 */
[----:B------:R-:W-:Y:S01]  /*7490*/  IMAD.U32 R3, R11, 0x10000, RZ ;  /* 0x000100000b037824 */ /* 0x000fe200078e00ff */
[----:B------:R-:W1:Y:S01]  /*74a0*/  FRND R18, R16 ;  /* 0x0000001000127307 */ /* 0x000e620000201000 */
[C---:B------:R-:W-:Y:S01]  /*74b0*/  FMUL R7, R6.reuse, R7 ;  /* 0x0000000706077220 */ /* 0x040fe20000400000 */
[----:B------:R-:W-:Y:S01]  /*74c0*/  PRMT R9, R9, 0x7632, R9 ;  /* 0x0000763209097816 */ /* 0x000fe20000000009 */
[----:B0-----:R-:W-:Y:S01]  /*74d0*/  FMUL R4, R6, R3 ;  /* 0x0000000306047220 */ /* 0x001fe20000400000 */
[----:B---3--:R-:W-:Y:S01]  /*74e0*/  IMAD.U32 R3, R13, 0x10000, RZ ;  /* 0x000100000d037824 */ /* 0x008fe200078e00ff */
[----:B------:R-:W-:Y:S01]  /*74f0*/  PRMT R11, R11, 0x7632, R11 ;  /* 0x000076320b0b7816 */ /* 0x000fe2000000000b */
[C---:B------:R-:W-:Y:S01]  /*7500*/  IMAD.U32 R5, R12.reuse, 0x10000, RZ ;  /* 0x000100000c057824 */ /* 0x040fe200078e00ff */
[----:B------:R-:W-:Y:S01]  /*7510*/  PRMT R12, R12, 0x7632, R12 ;  /* 0x000076320c0c7816 */ /* 0x000fe2000000000c */
[----:B------:R0:W2:Y:S01]  /*7520*/  FRND R19, R7 ;  /* 0x0000000700137307 */ /* 0x0000a20000201000 */
[----:B------:R-:W-:Y:S01]  /*7530*/  IMAD.U32 R9, R9, 0x10000, RZ ;  /* 0x0001000009097824 */ /* 0x000fe200078e00ff */
[C---:B------:R-:W-:Y:S01]  /*7540*/  FMUL R17, R6.reuse, R5 ;  /* 0x0000000506117220 */ /* 0x040fe20000400000 */
[----:B------:R-:W-:Y:S01]  /*7550*/  IMAD.U32 R11, R11, 0x10000, RZ ;  /* 0x000100000b0b7824 */ /* 0x000fe200078e00ff */
[----:B------:R-:W-:Y:S01]  /*7560*/  PRMT R13, R13, 0x7632, R13 ;  /* 0x000076320d0d7816 */ /* 0x000fe2000000000d */
[----:B------:R-:W-:Y:S01]  /*7570*/  FMUL R9, R6, R9 ;  /* 0x0000000906097220 */ /* 0x000fe20000400000 */
[----:B------:R-:W-:Y:S01]  /*7580*/  IMAD.U32 R5, R14, 0x10000, RZ ;  /* 0x000100000e057824 */ /* 0x000fe200078e00ff */
[C---:B------:R-:W-:Y:S01]  /*7590*/  FMUL R11, R6.reuse, R11 ;  /* 0x0000000b060b7220 */ /* 0x040fe20000400000 */
[----:B------:R3:W-:Y:S01]  /*75a0*/  FRND R20, R2 ;  /* 0x0000000200147307 */ /* 0x0007e20000201000 */
[----:B0-----:R-:W-:Y:S01]  /*75b0*/  FMUL R7, R6, R3 ;  /* 0x0000000306077220 */ /* 0x001fe20000400000 */
[----:B------:R-:W-:Y:S01]  /*75c0*/  IMAD.U32 R3, R15, 0x10000, RZ ;  /* 0x000100000f037824 */ /* 0x000fe200078e00ff */
[----:B-1----:R-:W-:Y:S01]  /*75d0*/  FSETP.GT.AND P1, PT, R18, -127, PT ;  /* 0xc2fe00001200780b */ /* 0x002fe20003f24000 */
[----:B------:R-:W-:Y:S01]  /*75e0*/  FMUL R5, R6, R5 ;  /* 0x0000000506057220 */ /* 0x000fe20000400000 */
[----:B------:R-:W-:Y:S01]  /*75f0*/  FSETP.NAN.AND P3, PT, R18, R18, PT ;  /* 0x000000121200720b */ /* 0x000fe20003f68000 */
[----:B------:R-:W-:Y:S01]  /*7600*/  FMUL R16, R6, R3 ;  /* 0x0000000306107220 */ /* 0x000fe20000400000 */
[----:B------:R-:W-:Y:S01]  /*7610*/  IMAD.U32 R3, R8, 0x10000, RZ ;  /* 0x0001000008037824 */ /* 0x000fe200078e00ff */
[----:B------:R-:W-:Y:S01]  /*7620*/  FRND R22, R7 ;  /* 0x0000000700167307 */ /* 0x000fe20000201000 */
[----:B--2---:R-:W-:Y:S01]  /*7630*/  FSETP.NAN.AND P5, PT, R19, R19, PT ;  /* 0x000000131300720b */ /* 0x004fe20003fa8000 */
[----:B------:R-:W-:Y:S01]  /*7640*/  IMAD.U32 R13, R13, 0x10000, RZ ;  /* 0x000100000d0d7824 */ /* 0x000fe200078e00ff */
[----:B---3--:R-:W-:Y:S01]  /*7650*/  FMUL R2, R6, R3 ;  /* 0x0000000306027220 */ /* 0x008fe20000400000 */
[----:B------:R-:W-:Y:S01]  /*7660*/  IMAD.U32 R3, R10, 0x10000, RZ ;  /* 0x000100000a037824 */ /* 0x000fe200078e00ff */
[----:B------:R-:W-:Y:S01]  /*7670*/  PRMT R14, R14, 0x7632, R14 ;  /* 0x000076320e0e7816 */ /* 0x000fe2000000000e */
[----:B------:R-:W-:Y:S01]  /*7680*/  FMUL R13, R6, R13 ;  /* 0x0000000d060d7220 */ /* 0x000fe20000400000 */
[----:B------:R-:W-:Y:S01]  /*7690*/  PRMT R15, R15, 0x7632, R15 ;  /* 0x000076320f0f7816 */ /* 0x000fe2000000000f */
[----:B------:R-:W0:Y:S01]  /*76a0*/  FRND R7, R2 ;  /* 0x0000000200077307 */ /* 0x000e220000201000 */
[----:B------:R-:W-:-:S03]  /*76b0*/  @!P1 FSEL R18, R18, -127, P3 ;  /* 0xc2fe000012129808 */ /* 0x000fc60001800000 */
[----:B------:R-:W-:Y:S01]  /*76c0*/  IMAD.U32 R15, R15, 0x10000, RZ ;  /* 0x000100000f0f7824 */ /* 0x000fe200078e00ff */
[C---:B------:R-:W-:Y:S02]  /*76d0*/  FSETP.GEU.AND P4, PT, R18.reuse, 127, PT ;  /* 0x42fe00001200780b */ /* 0x040fe40003f8e000 */
[----:B------:R-:W-:Y:S01]  /*76e0*/  FSETP.NAN.AND P6, PT, R18, R18, PT ;  /* 0x000000121200720b */ /* 0x000fe20003fc8000 */
[----:B------:R-:W1:Y:S01]  /*76f0*/  F2I.S16.TRUNC.NTZ R10, R18 ;  /* 0x00000012000a7305 */ /* 0x000e62000020e900 */
[----:B------:R-:W-:Y:S01]  /*7700*/  FMUL R15, R6, R15 ;  /* 0x0000000f060f7220 */ /* 0x000fe20000400000 */
[----:B0-----:R-:W-:-:S06]  /*7710*/  FSETP.GT.AND P1, PT, R7, -127, PT ;  /* 0xc2fe00000700780b */ /* 0x001fcc0003f24000 */
[----:B------:R-:W0:Y:S01]  /*7720*/  FRND R9, R9 ;  /* 0x0000000900097307 */ /* 0x000e220000201000 */
[----:B------:R-:W-:Y:S02]  /*7730*/  FSETP.NAN.AND P3, PT, R7, R7, PT ;  /* 0x000000070700720b */ /* 0x000fe40003f68000 */
[----:B-1----:R-:W-:-:S05]  /*7740*/  LOP3.LUT R23, R10, 0xffff, RZ, 0xc0, !PT ;  /* 0x0000ffff0a177812 */ /* 0x002fca00078ec0ff */
[----:B------:R1:W2:Y:S01]  /*7750*/  FRND R21, R4 ;  /* 0x0000000400157307 */ /* 0x0002a20000201000 */
[----:B------:R-:W-:Y:S02]  /*7760*/  @P4 SEL R23, R23, 0x7f, P6 ;  /* 0x0000007f17174807 */ /* 0x000fe40003000000 */
[----:B------:R-:W-:Y:S02]  /*7770*/  @!P1 FSEL R7, R7, -127, P3 ;  /* 0xc2fe000007079808 */ /* 0x000fe40001800000 */
[----:B------:R-:W-:-:S03]  /*7780*/  FSETP.GT.AND P1, PT, R19, -127, PT ;  /* 0xc2fe00001300780b */ /* 0x000fc60003f24000 */
[----:B------:R-:W-:Y:S01]  /*7790*/  FRND R11, R11 ;  /* 0x0000000b000b7307 */ /* 0x000fe20000201000 */
[----:B------:R-:W-:Y:S01]  /*77a0*/  FSETP.GT.AND P3, PT, R20, -127, PT ;  /* 0xc2fe00001400780b */ /* 0x000fe20003f64000 */
[----:B-1----:R-:W-:Y:S01]  /*77b0*/  FMUL R4, R6, R3 ;  /* 0x0000000306047220 */ /* 0x002fe20000400000 */
[----:B------:R-:W-:Y:S01]  /*77c0*/  FSETP.GEU.AND P4, PT, R7, 127, PT ;  /* 0x42fe00000700780b */ /* 0x000fe20003f8e000 */
[----:B------:R-:W-:Y:S01]  /*77d0*/  IMAD.U32 R3, R12, 0x10000, RZ ;  /* 0x000100000c037824 */ /* 0x000fe200078e00ff */
[----:B------:R-:W-:-:S03]  /*77e0*/  FSETP.NAN.AND P6, PT, R20, R20, PT ;  /* 0x000000141400720b */ /* 0x000fc60003fc8000 */
[----:B------:R-:W1:Y:S01]  /*77f0*/  F2I.S16.TRUNC.NTZ R8, R7 ;  /* 0x0000000700087305 */ /* 0x000e62000020e900 */
[----:B------:R-:W-:Y:S01]  /*7800*/  FMUL R2, R6, R3 ;  /* 0x0000000306027220 */ /* 0x000fe20000400000 */
[----:B------:R-:W-:Y:S01]  /*7810*/  IMAD.U32 R3, R14, 0x10000, RZ ;  /* 0x000100000e037824 */ /* 0x000fe200078e00ff */
[----:B------:R-:W-:Y:S02]  /*7820*/  @!P1 FSEL R19, R19, -127, P5 ;  /* 0xc2fe000013139808 */ /* 0x000fe40002800000 */
[----:B0-----:R-:W-:Y:S01]  /*7830*/  FSETP.GT.AND P1, PT, R9, -127, PT ;  /* 0xc2fe00000900780b */ /* 0x001fe20003f24000 */
[----:B------:R-:W-:Y:S02]  /*7840*/  FMUL R3, R6, R3 ;  /* 0x0000000306037220 */ /* 0x000fe40000400000 */
[----:B------:R-:W0:Y:S01]  /*7850*/  FRND R4, R4 ;  /* 0x0000000400047307 */ /* 0x000e220000201000 */
[----:B------:R-:W-:Y:S02]  /*7860*/  FSETP.NAN.AND P5, PT, R7, R7, PT ;  /* 0x000000070700720b */ /* 0x000fe40003fa8000 */
[----:B------:R-:W-:-:S02]  /*7870*/  @!P3 FSEL R20, R20, -127, P6 ;  /* 0xc2fe00001414b808 */ /* 0x000fc40003000000 */
[----:B--2---:R-:W-:Y:S02]  /*7880*/  FSETP.GT.AND P3, PT, R21, -127, PT ;  /* 0xc2fe00001500780b */ /* 0x004fe40003f64000 */
[C---:B------:R-:W-:Y:S01]  /*7890*/  FSETP.NAN.AND P6, PT, R9.reuse, R9, PT ;  /* 0x000000090900720b */ /* 0x040fe20003fc8000 */
[----:B------:R-:W2:Y:S01]  /*78a0*/  F2I.S16.TRUNC.NTZ R7, R19 ;  /* 0x0000001300077305 */ /* 0x000ea2000020e900 */
[----:B-1----:R-:W-:Y:S02]  /*78b0*/  LOP3.LUT R10, R8, 0xffff, RZ, 0xc0, !PT ;  /* 0x0000ffff080a7812 */ /* 0x002fe400078ec0ff */
[----:B------:R-:W-:Y:S02]  /*78c0*/  @!P1 FSEL R9, R9, -127, P6 ;  /* 0xc2fe000009099808 */ /* 0x000fe40003000000 */
[----:B------:R-:W-:Y:S02]  /*78d0*/  @P4 SEL R10, R10, 0x7f, P5 ;  /* 0x0000007f0a0a4807 */ /* 0x000fe40002800000 */
[----:B------:R-:W-:Y:S01]  /*78e0*/  FSETP.GEU.AND P4, PT, R19, 127, PT ;  /* 0x42fe00001300780b */ /* 0x000fe20003f8e000 */
[----:B------:R-:W1:Y:S01]  /*78f0*/  F2I.S16.TRUNC.NTZ R12, R20 ;  /* 0x00000014000c7305 */ /* 0x000e62000020e900 */
[----:B------:R-:W-:-:S02]  /*7900*/  FSETP.NAN.AND P5, PT, R21, R21, PT ;  /* 0x000000151500720b */ /* 0x000fc40003fa8000 */
[----:B0-----:R-:W-:Y:S02]  /*7910*/  FSETP.GT.AND P1, PT, R4, -127, PT ;  /* 0xc2fe00000400780b */ /* 0x001fe40003f24000 */
[----:B------:R-:W-:Y:S02]  /*7920*/  @!P3 FSEL R21, R21, -127, P5 ;  /* 0xc2fe00001515b808 */ /* 0x000fe40002800000 */
[----:B------:R-:W-:Y:S01]  /*7930*/  FSETP.NAN.AND P6, PT, R19, R19, PT ;  /* 0x000000131300720b */ /* 0x000fe20003fc8000 */
[----:B------:R-:W0:Y:S01]  /*7940*/  FRND R17, R17 ;  /* 0x0000001100117307 */ /* 0x000e220000201000 */
[----:B------:R-:W-:Y:S02]  /*7950*/  FSETP.GEU.AND P3, PT, R20, 127, PT ;  /* 0x42fe00001400780b */ /* 0x000fe40003f6e000 */
[----:B--2---:R-:W-:Y:S02]  /*7960*/  LOP3.LUT R8, R7, 0xffff, RZ, 0xc0, !PT ;  /* 0x0000ffff07087812 */ /* 0x004fe400078ec0ff */
[----:B------:R-:W-:-:S02]  /*7970*/  FSETP.NAN.AND P5, PT, R4, R4, PT ;  /* 0x000000040400720b */ /* 0x000fc40003fa8000 */
[----:B------:R-:W-:Y:S01]  /*7980*/  @P4 SEL R8, R8, 0x7f, P6 ;  /* 0x0000007f08084807 */ /* 0x000fe20003000000 */
[----:B------:R-:W2:Y:S01]  /*7990*/  FRND R5, R5 ;  /* 0x0000000500057307 */ /* 0x000ea20000201000 */
[----:B------:R-:W-:Y:S02]  /*79a0*/  FSETP.GT.AND P4, PT, R11, -127, PT ;  /* 0xc2fe00000b00780b */ /* 0x000fe40003f84000 */
[----:B------:R-:W-:Y:S02]  /*79b0*/  FSETP.NAN.AND P6, PT, R20, R20, PT ;  /* 0x000000141400720b */ /* 0x000fe40003fc8000 */
[----:B------:R-:W-:Y:S02]  /*79c0*/  @!P1 FSEL R4, R4, -127, P5 ;  /* 0xc2fe000004049808 */ /* 0x000fe40002800000 */
[----:B-1----:R-:W-:Y:S01]  /*79d0*/  LOP3.LUT R19, R12, 0xffff, RZ, 0xc0, !PT ;  /* 0x0000ffff0c137812 */ /* 0x002fe200078ec0ff */
[----:B------:R-:W1:Y:S01]  /*79e0*/  F2I.S16.TRUNC.NTZ R7, R9 ;  /* 0x0000000900077305 */ /* 0x000e62000020e900 */
[----:B0-----:R-:W-:-:S02]  /*79f0*/  FSETP.GT.AND P1, PT, R17, -127, PT ;  /* 0xc2fe00001100780b */ /* 0x001fc40003f24000 */
[----:B------:R-:W-:Y:S02]  /*7a00*/  @P3 SEL R19, R19, 0x7f, P6 ;  /* 0x0000007f13133807 */ /* 0x000fe40003000000 */
[C---:B------:R-:W-:Y:S02]  /*7a10*/  FSETP.NAN.AND P6, PT, R11.reuse, R11, PT ;  /* 0x0000000b0b00720b */ /* 0x040fe40003fc8000 */
[----:B------:R-:W-:Y:S01]  /*7a20*/  FSETP.GT.AND P5, PT, R22, -127, PT ;  /* 0xc2fe00001600780b */ /* 0x000fe20003fa4000 */
[----:B------:R-:W0:Y:S01]  /*7a30*/  FRND R16, R16 ;  /* 0x0000001000107307 */ /* 0x000e220000201000 */
[----:B------:R-:W-:Y:S02]  /*7a40*/  @!P4 FSEL R11, R11, -127, P6 ;  /* 0xc2fe00000b0bc808 */ /* 0x000fe40003000000 */
[----:B------:R-:W-:Y:S02]  /*7a50*/  FSETP.NAN.AND P3, PT, R17, R17, PT ;  /* 0x000000111100720b */ /* 0x000fe40003f68000 */
[----:B------:R-:W-:-:S02]  /*7a60*/  FSETP.GEU.AND P4, PT, R9, 127, PT ;  /* 0x42fe00000900780b */ /* 0x000fc40003f8e000 */
[----:B------:R-:W-:Y:S01]  /*7a70*/  @!P1 FSEL R17, R17, -127, P3 ;  /* 0xc2fe000011119808 */ /* 0x000fe20001800000 */
[----:B------:R-:W3:Y:S01]  /*7a80*/  F2I.S16.TRUNC.NTZ R12, R4 ;  /* 0x00000004000c7305 */ /* 0x000ee2000020e900 */
[C---:B------:R-:W-:Y:S02]  /*7a90*/  FSETP.NAN.AND P6, PT, R22.reuse, R22, PT ;  /* 0x000000161600720b */ /* 0x040fe40003fc8000 */
[----:B--2---:R-:W-:Y:S02]  /*7aa0*/  FSETP.GT.AND P1, PT, R5, -127, PT ;  /* 0xc2fe00000500780b */ /* 0x004fe40003f24000 */
[----:B------:R-:W-:Y:S02]  /*7ab0*/  FSETP.NAN.AND P3, PT, R9, R9, PT ;  /* 0x000000090900720b */ /* 0x000fe40003f68000 */
[----:B------:R-:W-:Y:S01]  /*7ac0*/  @!P5 FSEL R22, R22, -127, P6 ;  /* 0xc2fe00001616d808 */ /* 0x000fe20003000000 */
[----:B------:R-:W2:Y:S01]  /*7ad0*/  FRND R2, R2 ;  /* 0x0000000200027307 */ /* 0x000ea20000201000 */
[----:B-1----:R-:W-:-:S02]  /*7ae0*/  LOP3.LUT R7, R7, 0xffff, RZ, 0xc0, !PT ;  /* 0x0000ffff07077812 */ /* 0x002fc400078ec0ff */
[----:B------:R-:W-:Y:S02]  /*7af0*/  FSETP.GEU.AND P5, PT, R4, 127, PT ;  /* 0x42fe00000400780b */ /* 0x000fe40003fae000 */
[----:B------:R-:W-:Y:S02]  /*7b00*/  @P4 SEL R7, R7, 0x7f, P3 ;  /* 0x0000007f07074807 */ /* 0x000fe40001800000 */
[----:B0-----:R-:W-:Y:S01]  /*7b10*/  FSETP.GT.AND P3, PT, R16, -127, PT ;  /* 0xc2fe00001000780b */ /* 0x001fe20003f64000 */
[----:B------:R-:W0:Y:S01]  /*7b20*/  F2I.S16.TRUNC.NTZ R14, R21 ;  /* 0x00000015000e7305 */ /* 0x000e22000020e900 */
[C---:B------:R-:W-:Y:S02]  /*7b30*/  FSETP.NAN.AND P6, PT, R5.reuse, R5, PT ;  /* 0x000000050500720b */ /* 0x040fe40003fc8000 */
[----:B------:R-:W-:Y:S02]  /*7b40*/  FSETP.NAN.AND P4, PT, R4, R4, PT ;  /* 0x000000040400720b */ /* 0x000fe40003f88000 */
[----:B------:R-:W-:-:S02]  /*7b50*/  @!P1 FSEL R5, R5, -127, P6 ;  /* 0xc2fe000005059808 */ /* 0x000fc40003000000 */
[----:B---3--:R-:W-:Y:S01]  /*7b60*/  LOP3.LUT R12, R12, 0xffff, RZ, 0xc0, !PT ;  /* 0x0000ffff0c0c7812 */ /* 0x008fe200078ec0ff */
[----:B------:R-:W1:Y:S01]  /*7b70*/  FRND R13, R13 ;  /* 0x0000000d000d7307 */ /* 0x000e620000201000 */
[----:B------:R-:W-:Y:S02]  /*7b80*/  FSETP.GEU.AND P1, PT, R21, 127, PT ;  /* 0x42fe00001500780b */ /* 0x000fe40003f2e000 */
[----:B------:R-:W-:Y:S02]  /*7b90*/  @P5 SEL R12, R12, 0x7f, P4 ;  /* 0x0000007f0c0c5807 */ /* 0x000fe40002000000 */
[----:B------:R-:W-:Y:S02]  /*7ba0*/  FSETP.NAN.AND P6, PT, R16, R16, PT ;  /* 0x000000101000720b */ /* 0x000fe40003fc8000 */
[----:B--2---:R-:W-:Y:S01]  /*7bb0*/  FSETP.GT.AND P4, PT, R2, -127, PT ;  /* 0xc2fe00000200780b */ /* 0x004fe20003f84000 */
[----:B------:R-:W2:Y:S01]  /*7bc0*/  F2I.S16.TRUNC.NTZ R18, R17 ;  /* 0x0000001100127305 */ /* 0x000ea2000020e900 */
[----:B------:R-:W-:-:S02]  /*7bd0*/  @!P3 FSEL R16, R16, -127, P6 ;  /* 0xc2fe00001010b808 */ /* 0x000fc40003000000 */
[----:B------:R-:W-:Y:S02]  /*7be0*/  FSETP.NAN.AND P5, PT, R21, R21, PT ;  /* 0x000000151500720b */ /* 0x000fe40003fa8000 */
[----:B------:R-:W-:Y:S02]  /*7bf0*/  FSETP.GEU.AND P3, PT, R17, 127, PT ;  /* 0x42fe00001100780b */ /* 0x000fe40003f6e000 */
[----:B0-----:R-:W-:Y:S01]  /*7c00*/  LOP3.LUT R9, R14, 0xffff, RZ, 0xc0, !PT ;  /* 0x0000ffff0e097812 */ /* 0x001fe200078ec0ff */
[----:B------:R-:W0:Y:S01]  /*7c10*/  FRND R3, R3 ;  /* 0x0000000300037307 */ /* 0x000e220000201000 */
[----:B------:R-:W-:Y:S02]  /*7c20*/  FSETP.NAN.AND P6, PT, R2, R2, PT ;  /* 0x000000020200720b */ /* 0x000fe40003fc8000 */
[----:B------:R-:W-:Y:S02]  /*7c30*/  @P1 SEL R9, R9, 0x7f, P5 ;  /* 0x0000007f09091807 */ /* 0x000fe40002800000 */
[----:B-1----:R-:W-:-:S02]  /*7c40*/  FSETP.GT.AND P1, PT, R13, -127, PT ;  /* 0xc2fe00000d00780b */ /* 0x002fc40003f24000 */
[----:B------:R-:W-:Y:S01]  /*7c50*/  FSETP.NAN.AND P5, PT, R17, R17, PT ;  /* 0x000000111100720b */ /* 0x000fe20003fa8000 */
[----:B------:R-:W1:Y:S01]  /*7c60*/  F2I.S16.TRUNC.NTZ R20, R22 ;  /* 0x0000001600147305 */ /* 0x000e62000020e900 */
[----:B------:R-:W-:Y:S02]  /*7c70*/  @!P4 FSEL R2, R2, -127, P6 ;  /* 0xc2fe00000202c808 */ /* 0x000fe40003000000 */
[----:B--2---:R-:W-:Y:S02]  /*7c80*/  LOP3.LUT R17, R18, 0xffff, RZ, 0xc0, !PT ;  /* 0x0000ffff12117812 */ /* 0x004fe400078ec0ff */
[----:B------:R-:W-:Y:S02]  /*7c90*/  FSETP.GEU.AND P6, PT, R22, 127, PT ;  /* 0x42fe00001600780b */ /* 0x000fe40003fce000 */
[----:B------:R-:W-:Y:S01]  /*7ca0*/  @P3 SEL R17, R17, 0x7f, P5 ;  /* 0x0000007f11113807 */ /* 0x000fe20002800000 */
[----:B------:R-:W2:Y:S01]  /*7cb0*/  FRND R15, R15 ;  /* 0x0000000f000f7307 */ /* 0x000ea20000201000 */
[----:B------:R-:W-:-:S02]  /*7cc0*/  FSETP.NAN.AND P5, PT, R13, R13, PT ;  /* 0x0000000d0d00720b */ /* 0x000fc40003fa8000 */
[----:B0-----:R-:W-:Y:S02]  /*7cd0*/  FSETP.GT.AND P4, PT, R3, -127, PT ;  /* 0xc2fe00000300780b */ /* 0x001fe40003f84000 */
[----:B------:R-:W-:Y:S02]  /*7ce0*/  @!P1 FSEL R13, R13, -127, P5 ;  /* 0xc2fe00000d0d9808 */ /* 0x000fe40002800000 */
[----:B------:R-:W-:Y:S01]  /*7cf0*/  FSETP.NAN.AND P3, PT, R22, R22, PT ;  /* 0x000000161600720b */ /* 0x000fe20003f68000 */
[----:B------:R-:W0:Y:S01]  /*7d00*/  F2I.S16.TRUNC.NTZ R4, R11 ;  /* 0x0000000b00047305 */ /* 0x000e22000020e900 */
[----:B-1----:R-:W-:Y:S02]  /*7d10*/  LOP3.LUT R20, R20, 0xffff, RZ, 0xc0, !PT ;  /* 0x0000ffff14147812 */ /* 0x002fe400078ec0ff */
[----:B------:R-:W-:Y:S02]  /*7d20*/  FSETP.GEU.AND P1, PT, R11, 127, PT ;  /* 0x42fe00000b00780b */ /* 0x000fe40003f2e000 */
[----:B------:R-:W-:-:S02]  /*7d30*/  @P6 SEL R20, R20, 0x7f, P3 ;  /* 0x0000007f14146807 */ /* 0x000fc40001800000 */
[----:B------:R-:W-:Y:S01]  /*7d40*/  FSETP.NAN.AND P5, PT, R3, R3, PT ;  /* 0x000000030300720b */ /* 0x000fe20003fa8000 */
[----:B------:R-:W1:Y:S01]  /*7d50*/  F2I.S16.TRUNC.NTZ R14, R2 ;  /* 0x00000002000e7305 */ /* 0x000e62000020e900 */
[----:B--2---:R-:W-:Y:S02]  /*7d60*/  FSETP.GT.AND P3, PT, R15, -127, PT ;  /* 0xc2fe00000f00780b */ /* 0x004fe40003f64000 */
[----:B------:R-:W-:Y:S02]  /*7d70*/  FSETP.NAN.AND P6, PT, R11, R11, PT ;  /* 0x0000000b0b00720b */ /* 0x000fe40003fc8000 */
[----:B------:R-:W-:Y:S02]  /*7d80*/  @!P4 FSEL R3, R3, -127, P5 ;  /* 0xc2fe00000303c808 */ /* 0x000fe40002800000 */
[----:B------:R-:W-:Y:S01]  /*7d90*/  FSETP.GEU.AND P4, PT, R2, 127, PT ;  /* 0x42fe00000200780b */ /* 0x000fe20003f8e000 */
[----:B------:R-:W2:Y:S01]  /*7da0*/  F2I.S16.TRUNC.NTZ R11, R13 ;  /* 0x0000000d000b7305 */ /* 0x000ea2000020e900 */
[----:B0-----:R-:W-:-:S02]  /*7db0*/  LOP3.LUT R4, R4, 0xffff, RZ, 0xc0, !PT ;  /* 0x0000ffff04047812 */ /* 0x001fc400078ec0ff */
[----:B------:R-:W-:Y:S02]  /*7dc0*/  FSETP.NAN.AND P5, PT, R2, R2, PT ;  /* 0x000000020200720b */ /* 0x000fe40003fa8000 */
[----:B------:R-:W-:Y:S02]  /*7dd0*/  @P1 SEL R4, R4, 0x7f, P6 ;  /* 0x0000007f04041807 */ /* 0x000fe40003000000 */
[----:B------:R-:W-:Y:S01]  /*7de0*/  FSETP.NAN.AND P6, PT, R15, R15, PT ;  /* 0x0000000f0f00720b */ /* 0x000fe20003fc8000 */
[----:B------:R-:W0:Y:S01]  /*7df0*/  F2I.S16.TRUNC.NTZ R24, R5 ;  /* 0x0000000500187305 */ /* 0x000e22000020e900 */
[----:B------:R-:W-:Y:S02]  /*7e00*/  FSETP.GEU.AND P1, PT, R13, 127, PT ;  /* 0x42fe00000d00780b */ /* 0x000fe40003f2e000 */
[----:B------:R-:W-:Y:S02]  /*7e10*/  @!P3 FSEL R15, R15, -127, P6 ;  /* 0xc2fe00000f0fb808 */ /* 0x000fe40003000000 */
[----:B------:R-:W-:-:S02]  /*7e20*/  FSETP.GEU.AND P3, PT, R5, 127, PT ;  /* 0x42fe00000500780b */ /* 0x000fc40003f6e000 */
[----:B-1----:R-:W-:Y:S01]  /*7e30*/  LOP3.LUT R14, R14, 0xffff, RZ, 0xc0, !PT ;  /* 0x0000ffff0e0e7812 */ /* 0x002fe200078ec0ff */
[----:B------:R-:W1:Y:S01]  /*7e40*/  F2I.S16.TRUNC.NTZ R21, R16 ;  /* 0x0000001000157305 */ /* 0x000e62000020e900 */
[----:B------:R-:W-:Y:S02]  /*7e50*/  FSETP.NAN.AND P6, PT, R13, R13, PT ;  /* 0x0000000d0d00720b */ /* 0x000fe40003fc8000 */
[----:B------:R-:W-:Y:S02]  /*7e60*/  @P4 SEL R14, R14, 0x7f, P5 ;  /* 0x0000007f0e0e4807 */ /* 0x000fe40002800000 */
[----:B--2---:R-:W-:Y:S02]  /*7e70*/  LOP3.LUT R11, R11, 0xffff, RZ, 0xc0, !PT ;  /* 0x0000ffff0b0b7812 */ /* 0x004fe400078ec0ff */
[----:B------:R-:W-:Y:S01]  /*7e80*/  FSETP.GEU.AND P4, PT, R16, 127, PT ;  /* 0x42fe00001000780b */ /* 0x000fe20003f8e000 */
[----:B------:R-:W2:Y:S01]  /*7e90*/  F2I.S16.TRUNC.NTZ R2, R3 ;  /* 0x0000000300027305 */ /* 0x000ea2000020e900 */
[----:B------:R-:W-:-:S02]  /*7ea0*/  FSETP.NAN.AND P5, PT, R5, R5, PT ;  /* 0x000000050500720b */ /* 0x000fc40003fa8000 */
[----:B0-----:R-:W-:Y:S02]  /*7eb0*/  LOP3.LUT R5, R24, 0xffff, RZ, 0xc0, !PT ;  /* 0x0000ffff18057812 */ /* 0x001fe400078ec0ff */
[----:B------:R-:W-:Y:S02]  /*7ec0*/  @P1 SEL R11, R11, 0x7f, P6 ;  /* 0x0000007f0b0b1807 */ /* 0x000fe40003000000 */
[----:B------:R-:W-:Y:S01]  /*7ed0*/  FSETP.GEU.AND P1, PT, R3, 127, PT ;  /* 0x42fe00000300780b */ /* 0x000fe20003f2e000 */
[----:B------:R-:W0:Y:S01]  /*7ee0*/  F2I.S16.TRUNC.NTZ R13, R15 ;  /* 0x0000000f000d7305 */ /* 0x000e22000020e900 */
[----:B------:R-:W-:Y:S02]  /*7ef0*/  FSETP.GEU.AND P6, PT, R15, 127, PT ;  /* 0x42fe00000f00780b */ /* 0x000fe40003fce000 */
[----:B------:R-:W-:Y:S02]  /*7f00*/  @P3 SEL R5, R5, 0x7f, P5 ;  /* 0x0000007f05053807 */ /* 0x000fe40002800000 */
[----:B------:R-:W-:-:S02]  /*7f10*/  FSETP.NAN.AND P5, PT, R16, R16, PT ;  /* 0x000000101000720b */ /* 0x000fc40003fa8000 */
[----:B-1----:R-:W-:Y:S02]  /*7f20*/  LOP3.LUT R16, R21, 0xffff, RZ, 0xc0, !PT ;  /* 0x0000ffff15107812 */ /* 0x002fe400078ec0ff */
[----:B------:R-:W-:Y:S02]  /*7f30*/  FSETP.NAN.AND P3, PT, R3, R3, PT ;  /* 0x000000030300720b */ /* 0x000fe40003f68000 */
[----:B------:R-:W-:Y:S02]  /*7f40*/  @P4 SEL R16, R16, 0x7f, P5 ;  /* 0x0000007f10104807 */ /* 0x000fe40002800000 */
[----:B--2---:R-:W-:Y:S02]  /*7f50*/  LOP3.LUT R2, R2, 0xffff, RZ, 0xc0, !PT ;  /* 0x0000ffff02027812 */ /* 0x004fe400078ec0ff */
[----:B------:R-:W-:Y:S02]  /*7f60*/  FSETP.NAN.AND P4, PT, R15, R15, PT ;  /* 0x0000000f0f00720b */ /* 0x000fe40003f88000 */
[----:B0-----:R-:W-:-:S02]  /*7f70*/  LOP3.LUT R13, R13, 0xffff, RZ, 0xc0, !PT ;  /* 0x0000ffff0d0d7812 */ /* 0x001fc400078ec0ff */
[----:B------:R-:W-:Y:S02]  /*7f80*/  @P1 SEL R2, R2, 0x7f, P3 ;  /* 0x0000007f02021807 */ /* 0x000fe40001800000 */
[----:B------:R-:W-:Y:S02]  /*7f90*/  @P6 SEL R13, R13, 0x7f, P4 ;  /* 0x0000007f0d0d6807 */ /* 0x000fe40002000000 */
[----:B------:R-:W-:Y:S02]  /*7fa0*/  PRMT R7, R8, 0x3340, R7 ;  /* 0x0000334008077816 */ /* 0x000fe40000000007 */
[----:B------:R-:W-:Y:S02]  /*7fb0*/  PRMT R19, R19, 0x3340, R12 ;  /* 0x0000334013137816 */ /* 0x000fe4000000000c */
[----:B------:R-:W-:Y:S02]  /*7fc0*/  PRMT R4, R9, 0x3340, R4 ;  /* 0x0000334009047816 */ /* 0x000fe40000000004 */
[----:B------:R-:W-:-:S02]  /*7fd0*/  PRMT R8, R5, 0x3340, R2 ;  /* 0x0000334005087816 */ /* 0x000fc40000000002 */
[----:B------:R-:W-:Y:S02]  /*7fe0*/  PRMT R10, R23, 0x3340, R10 ;  /* 0x00003340170a7816 */ /* 0x000fe4000000000a */
[----:B------:R-:W-:Y:S02]  /*7ff0*/  PRMT R14, R17, 0x3340, R14 ;  /* 0x00003340110e7816 */ /* 0x000fe4000000000e */
[----:B------:R-:W-:Y:S02]  /*8000*/  PRMT R11, R20, 0x3340, R11 ;  /* 0x00003340140b7816 */ /* 0x000fe4000000000b */
[----:B------:R-:W-:Y:S02]  /*8010*/  PRMT R13, R16, 0x3340, R13 ;  /* 0x00003340100d7816 */ /* 0x000fe4000000000d */
[----:B------:R-:W-:Y:S02]  /*8020*/  SHF.R.S32.HI R3, RZ, 0x1f, R25 ;  /* 0x0000001fff037819 */ /* 0x000fe40000011419 */
[----:B------:R-:W-:-:S02]  /*8030*/  IADD3 R2, P1, R25, c[0x0][0x1c0], RZ ;  /* 0x0000700019027a10 */ /* 0x000fc40007f3e0ff */
[----:B------:R-:W-:Y:S02]  /*8040*/  PRMT R17, R19, 0x5410, R4 ;  /* 0x0000541013117816 */ /* 0x000fe40000000004 */
[----:B------:R-:W-:Y:S01]  /*8050*/  PRMT R16, R10, 0x5410, R7 ;  /* 0x000054100a107816 */ /* 0x000fe20000000007 */
[----:B------:R-:W-:Y:S01]  /*8060*/  IMAD.MOV.U32 R7, RZ, RZ, 0x800 ;  /* 0x00000800ff077424 */ /* 0x000fe200078e00ff */
[----:B------:R-:W-:Y:S02]  /*8070*/  PRMT R18, R14, 0x5410, R11 ;  /* 0x000054100e127816 */ /* 0x000fe4000000000b */
[----:B------:R-:W-:Y:S02]  /*8080*/  IADD3.X R3, R3, c[0x0][0x1c4], RZ, P1, !PT ;  /* 0x0000710003037a10 */ /* 0x000fe40000ffe4ff */
[----:B------:R-:W-:-:S05]  /*8090*/  PRMT R19, R8, 0x5410, R13 ;  /* 0x0000541008137816 */ /* 0x000fca000000000d */
[----:B------:R0:W-:Y:S01]  /*80a0*/  @P0 STG.E.128 [R2.64], R16 ;  /* 0x0000001002000986 */ /* 0x0001e2000c101d06 */
[----:B------:R-:W-:Y:S01]  /*80b0*/  PLOP3.LUT P0, PT, PT, PT, UP0, 0x80, 0x0 ;  /* 0x000000000000781c */ /* 0x000fe20003f0f008 */
[----:B------:R-:W-:-:S12]  /*80c0*/  UPLOP3.LUT UP0, UPT, UPT, UPT, UPT, 0x40, 0x0 ;  /* 0x000000000000789c */ /* 0x000fd80003f0e870 */
[----:B------:R-:W-:Y:S05]  /*80d0*/  @P0 BRA `(.L_x_5) ;  /* 0xfffff25000000947 */ /* 0x000fea000383ffff */
[----:B------:R-:W-:Y:S05]  /*80e0*/  EXIT ;  /* 0x000000000000794d */ /* 0x000fea0003800000 */
.L_x_6:
[----:B------:R-:W-:-:S00]  /*80f0*/  BRA `(.L_x_6) ;  /* 0xfffffff000007947 */ /* 0x000fc0000383ffff */
[----:B------:R-:W-:-:S00]  /*8100*/  NOP ;  /* 0x0000000000007918 */ /* 0x000fc00000000000 */
[----:B------:R-:W-:-:S00]  /*8110*/  NOP ;  /* 0x0000000000007918 */ /* 0x000fc00000000000 */
[----:B------:R-:W-:-:S00]  /*8120*/  NOP ;  /* 0x0000000000007918 */ /* 0x000fc00000000000 */
[----:B------:R-:W-:-:S00]  /*8130*/  NOP ;  /* 0x0000000000007918 */ /* 0x000fc00000000000 */
[----:B------:R-:W-:-:S00]  /*8140*/  NOP ;  /* 0x0000000000007918 */ /* 0x000fc00000000000 */
[----:B------:R-:W-:-:S00]  /*8150*/  NOP ;  /* 0x0000000000007918 */ /* 0x000fc00000000000 */
[----:B------:R-:W-:-:S00]  /*8160*/  NOP ;  /* 0x0000000000007918 */ /* 0x000fc00000000000 */
[----:B------:R-:W-:-:S00]  /*8170*/  NOP ;  /* 0x0000000000007918 */ /* 0x000fc00000000000 */
.L_x_7:


//--------------------- .nv.global.init           --------------------------
	.section	.nv.global.init,"aw",@progbits
.nv.global.init:
	.type		_$_str,@object
	.size		_$_str,(.L_0 - _$_str)
_$_str:
        /*0000*/ 	.byte	0x5f, 0x5f, 0x43, 0x55, 0x44, 0x41, 0x5f, 0x46, 0x54, 0x5a, 0x00
.L_0:


//--------------------- .nv.shared.triton_red_fused__to_copy_add_amax_amin_clamp_mul_native_layer_norm_reciprocal_10 --------------------------
	.section	.nv.shared.triton_red_fused__to_copy_add_amax_amin_clamp_mul_native_layer_norm_reciprocal_10,"aw",@nobits
	.sectionflags	@""
	.align	16
